	.target	sm_90a

	.elftype	@"ET_EXEC"


//--------------------- .note.nv.tkinfo           --------------------------
	.section	.note.nv.tkinfo,"",@"SHT_NOTE"
	.sectionflags	@"SHF_NOTE_NV_TKINFO"
	.tkinfo
        /*0018*/ 	.word	0x00000002
        /*0030*/ 	.string	""
        /*0030*/ 	.string	"ptxas"
        /*0030*/ 	.string	"Cuda compilation tools, release 13.0, V13.0.88"
        /*0030*/ 	.string	"Build cuda_13.0.r13.0/compiler.36424714_0"
        /*0030*/ 	.string	"-arch sm_90a -m 64 "



//--------------------- .note.nv.cuinfo           --------------------------
	.section	.note.nv.cuinfo,"",@"SHT_NOTE"
	.sectionflags	@"SHF_NOTE_NV_CUINFO"
        /*0018*/ 	.short	0x0002
        /*001a*/ 	.short	0x005a
        /*001c*/ 	.short	0x0082
	.zero		2


//--------------------- .nv.info                  --------------------------
	.section	.nv.info,"",@"SHT_CUDA_INFO"
	.align	4


	//----- nvinfo : EIATTR_REGCOUNT
	.align		4
        /*0000*/ 	.byte	0x04, 0x2f
        /*0002*/ 	.short	(.L_15 - .L_14)
	.align		4
.L_14:
        /*0004*/ 	.word	index@(_ZN7cutlass13device_kernelINS_4gemm6kernel13GemmUniversalIN4cute5tupleIJiiiiEEENS1_10collective13CollectiveMmaINS1_34MainloopSm90TmaGmmaWarpSpecializedILi7ENS5_IJNS4_1CILi1EEESB_SB_EEENS1_32KernelTmaWarpSpecializedPingpongEEENS5_IJNSA_ILi64EEENSA_ILi128EEESG_EEEaNS5_IJlSB_lEEEaSI_NS4_8TiledMMAINS4_8MMA_AtomIJNS4_4SM904GMMA27MMA_64x128x32_S32S8S8_SS_TNEEEENS4_6LayoutISC_NS5_IJNSA_ILi0EEESQ_SQ_EEEEENS5_IJNS4_10UnderscoreEST_ST_EEEEENS4_13SM90_TMA_LOADENS4_14ComposedLayoutINS4_7SwizzleILi3ELi4ELi3EEENS4_18smem_ptr_flag_bitsILi8EEENSP_INS5_IJNSA_ILi8EEESG_EEENS5_IJSG_SB_EEEEEEEvNS4_8identityESW_S16_vS17_EENS_8epilogue10collective6detail29Sm90TmaWarpSpecializedAdapterINS1A_15DefaultEpilogueIaSI_SI_NS19_6thread17LinearCombinationIaLi1EiiLNS1E_9ScaleType4KindE0ELNS_15FloatRoundStyleE2EaEENS1_15EpilogueDefaultEEEEEvvEEEEvNT_6ParamsE)
        /*0008*/ 	.word	0x000000a8


	//----- nvinfo : EIATTR_FRAME_SIZE
	.align		4
.L_15:
        /*000c*/ 	.byte	0x04, 0x11
        /*000e*/ 	.short	(.L_17 - .L_16)
	.align		4
.L_16:
        /*0010*/ 	.word	index@(_ZN7cutlass13device_kernelINS_4gemm6kernel13GemmUniversalIN4cute5tupleIJiiiiEEENS1_10collective13CollectiveMmaINS1_34MainloopSm90TmaGmmaWarpSpecializedILi7ENS5_IJNS4_1CILi1EEESB_SB_EEENS1_32KernelTmaWarpSpecializedPingpongEEENS5_IJNSA_ILi64EEENSA_ILi128EEESG_EEEaNS5_IJlSB_lEEEaSI_NS4_8TiledMMAINS4_8MMA_AtomIJNS4_4SM904GMMA27MMA_64x128x32_S32S8S8_SS_TNEEEENS4_6LayoutISC_NS5_IJNSA_ILi0EEESQ_SQ_EEEEENS5_IJNS4_10UnderscoreEST_ST_EEEEENS4_13SM90_TMA_LOADENS4_14ComposedLayoutINS4_7SwizzleILi3ELi4ELi3EEENS4_18smem_ptr_flag_bitsILi8EEENSP_INS5_IJNSA_ILi8EEESG_EEENS5_IJSG_SB_EEEEEEEvNS4_8identityESW_S16_vS17_EENS_8epilogue10collective6detail29Sm90TmaWarpSpecializedAdapterINS1A_15DefaultEpilogueIaSI_SI_NS19_6thread17LinearCombinationIaLi1EiiLNS1E_9ScaleType4KindE0ELNS_15FloatRoundStyleE2EaEENS1_15EpilogueDefaultEEEEEvvEEEEvNT_6ParamsE)
        /*0014*/ 	.word	0x00000008


	//----- nvinfo : EIATTR_MIN_STACK_SIZE
	.align		4
.L_17:
        /*0018*/ 	.byte	0x04, 0x12
        /*001a*/ 	.short	(.L_19 - .L_18)
	.align		4
.L_18:
        /*001c*/ 	.word	index@(_ZN7cutlass13device_kernelINS_4gemm6kernel13GemmUniversalIN4cute5tupleIJiiiiEEENS1_10collective13CollectiveMmaINS1_34MainloopSm90TmaGmmaWarpSpecializedILi7ENS5_IJNS4_1CILi1EEESB_SB_EEENS1_32KernelTmaWarpSpecializedPingpongEEENS5_IJNSA_ILi64EEENSA_ILi128EEESG_EEEaNS5_IJlSB_lEEEaSI_NS4_8TiledMMAINS4_8MMA_AtomIJNS4_4SM904GMMA27MMA_64x128x32_S32S8S8_SS_TNEEEENS4_6LayoutISC_NS5_IJNSA_ILi0EEESQ_SQ_EEEEENS5_IJNS4_10UnderscoreEST_ST_EEEEENS4_13SM90_TMA_LOADENS4_14ComposedLayoutINS4_7SwizzleILi3ELi4ELi3EEENS4_18smem_ptr_flag_bitsILi8EEENSP_INS5_IJNSA_ILi8EEESG_EEENS5_IJSG_SB_EEEEEEEvNS4_8identityESW_S16_vS17_EENS_8epilogue10collective6detail29Sm90TmaWarpSpecializedAdapterINS1A_15DefaultEpilogueIaSI_SI_NS19_6thread17LinearCombinationIaLi1EiiLNS1E_9ScaleType4KindE0ELNS_15FloatRoundStyleE2EaEENS1_15EpilogueDefaultEEEEEvvEEEEvNT_6ParamsE)
        /*0020*/ 	.word	0x00000008
.L_19:


//--------------------- .nv.compat                --------------------------
	.section	.nv.compat,"",@"SHT_CUDA_COMPAT_INFO"
	.align	4
        /*0000*/ 	.byte	0x02, 0x09, 0x01, 0x00, 0x02, 0x02, 0x04, 0x00, 0x02, 0x05, 0x05, 0x00, 0x03, 0x07, 0x01, 0x01
        /*0010*/ 	.byte	0x02, 0x03, 0x01, 0x00, 0x02, 0x06, 0x01, 0x00, 0x04, 0x0b, 0x08, 0x00, 0x00, 0x00, 0x00, 0x00
        /*0020*/ 	.byte	0x00, 0x00, 0x00, 0x00


//--------------------- .nv.info._ZN7cutlass13device_kernelINS_4gemm6kernel13GemmUniversalIN4cute5tupleIJiiiiEEENS1_10collective13CollectiveMmaINS1_34MainloopSm90TmaGmmaWarpSpecializedILi7ENS5_IJNS4_1CILi1EEESB_SB_EEENS1_32KernelTmaWarpSpecializedPingpongEEENS5_IJNSA_ILi64EEENSA_ILi128EEESG_EEEaNS5_IJlSB_lEEEaSI_NS4_8TiledMMAINS4_8MMA_AtomIJNS4_4SM904GMMA27MMA_64x128x32_S32S8S8_SS_TNEEEENS4_6LayoutISC_NS5_IJNSA_ILi0EEESQ_SQ_EEEEENS5_IJNS4_10UnderscoreEST_ST_EEEEENS4_13SM90_TMA_LOADENS4_14ComposedLayoutINS4_7SwizzleILi3ELi4ELi3EEENS4_18smem_ptr_flag_bitsILi8EEENSP_INS5_IJNSA_ILi8EEESG_EEENS5_IJSG_SB_EEEEEEEvNS4_8identityESW_S16_vS17_EENS_8epilogue10collective6detail29Sm90TmaWarpSpecializedAdapterINS1A_15DefaultEpilogueIaSI_SI_NS19_6thread17LinearCombinationIaLi1EiiLNS1E_9ScaleType4KindE0ELNS_15FloatRoundStyleE2EaEENS1_15EpilogueDefaultEEEEEvvEEEEvNT_6ParamsE --------------------------
	.section	.nv.info._ZN7cutlass13device_kernelINS_4gemm6kernel13GemmUniversalIN4cute5tupleIJiiiiEEENS1_10collective13CollectiveMmaINS1_34MainloopSm90TmaGmmaWarpSpecializedILi7ENS5_IJNS4_1CILi1EEESB_SB_EEENS1_32KernelTmaWarpSpecializedPingpongEEENS5_IJNSA_ILi64EEENSA_ILi128EEESG_EEEaNS5_IJlSB_lEEEaSI_NS4_8TiledMMAINS4_8MMA_AtomIJNS4_4SM904GMMA27MMA_64x128x32_S32S8S8_SS_TNEEEENS4_6LayoutISC_NS5_IJNSA_ILi0EEESQ_SQ_EEEEENS5_IJNS4_10UnderscoreEST_ST_EEEEENS4_13SM90_TMA_LOADENS4_14ComposedLayoutINS4_7SwizzleILi3ELi4ELi3EEENS4_18smem_ptr_flag_bitsILi8EEENSP_INS5_IJNSA_ILi8EEESG_EEENS5_IJSG_SB_EEEEEEEvNS4_8identityESW_S16_vS17_EENS_8epilogue10collective6detail29Sm90TmaWarpSpecializedAdapterINS1A_15DefaultEpilogueIaSI_SI_NS19_6thread17LinearCombinationIaLi1EiiLNS1E_9ScaleType4KindE0ELNS_15FloatRoundStyleE2EaEENS1_15EpilogueDefaultEEEEEvvEEEEvNT_6ParamsE,"",@"SHT_CUDA_INFO"
	.sectionflags	@""
	.align	4


	//----- nvinfo : EIATTR_CUDA_API_VERSION
	.align		4
        /*0000*/ 	.byte	0x04, 0x37
        /*0002*/ 	.short	(.L_21 - .L_20)
.L_20:
        /*0004*/ 	.word	0x00000082


	//----- nvinfo : EIATTR_KPARAM_INFO
	.align		4
.L_21:
        /*0008*/ 	.byte	0x04, 0x17
        /*000a*/ 	.short	(.L_23 - .L_22)
.L_22:
        /*000c*/ 	.word	0x00000000
        /*0010*/ 	.short	0x0000
        /*0012*/ 	.short	0x0070
        /*0014*/ 	.byte	0x00, 0xf0, 0x01, 0x10


	//----- nvinfo : EIATTR_SPARSE_MMA_MASK
	.align		4
.L_23:
        /*0018*/ 	.byte	0x03, 0x50
        /*001a*/ 	.short	0x0000


	//----- nvinfo : EIATTR_MAXREG_COUNT
	.align		4
        /*001c*/ 	.byte	0x03, 0x1b
        /*001e*/ 	.short	0x00a8


	//----- nvinfo : EIATTR_NUM_BARRIERS
	.align		4
        /*0020*/ 	.byte	0x02, 0x4c
        /*0022*/ 	.byte	0x01
	.zero		1


	//----- nvinfo : EIATTR_EXTERNS
	.align		4
        /*0024*/ 	.byte	0x04, 0x0f
        /*0026*/ 	.short	(.L_25 - .L_24)


	//   ....[0]....
	.align		4
.L_24:
        /*0028*/ 	.word	index@(__assertfail)


	//----- nvinfo : EIATTR_ANNOTATIONS
	.align		4
.L_25:
        /*002c*/ 	.byte	0x04, 0x55
        /*002e*/ 	.short	(.L_27 - .L_26)


	//   ....[0]....
.L_26:
        /*0030*/ 	.word	0x00000001
        /*0034*/ 	.byte	0x30, 0x0b, 0x00, 0x00, 0x01, 0x00, 0x00, 0x00, 0x70, 0x12, 0x00, 0x00, 0x01, 0x00, 0x00, 0x00
        /*0044*/ 	.byte	0x30, 0x54, 0x00, 0x00, 0x01, 0x00, 0x00, 0x00, 0x10, 0x60, 0x00, 0x00


	//----- nvinfo : EIATTR_MERCURY_ISA_VERSION
	.align		4
.L_27:
        /*0050*/ 	.byte	0x03, 0x5f
        /*0052*/ 	.short	0x0101


	//----- nvinfo : EIATTR_INT_WARP_WIDE_INSTR_OFFSETS
	.align		4
        /*0054*/ 	.byte	0x04, 0x31
        /*0056*/ 	.short	(.L_29 - .L_28)


	//   ....[0]....
.L_28:
        /*0058*/ 	.word	0x00000490


	//   ....[1]....
        /*005c*/ 	.word	0x000004b0


	//   ....[2]....
        /*0060*/ 	.word	0x00000530


	//   ....[3]....
        /*0064*/ 	.word	0x00000540


	//   ....[4]....
        /*0068*/ 	.word	0x00000550


	//   ....[5]....
        /*006c*/ 	.word	0x00000570


	//   ....[6]....
        /*0070*/ 	.word	0x000005c0


	//   ....[7]....
        /*0074*/ 	.word	0x000005e0


	//----- nvinfo : EIATTR_COOP_GROUP_MASK_REGIDS
	.align		4
.L_29:
        /*0078*/ 	.byte	0x04, 0x29
        /*007a*/ 	.short	(.L_31 - .L_30)


	//   ....[0]....
.L_30:
        /*007c*/ 	.word	0xffffffff


	//   ....[1]....
        /*0080*/ 	.word	0xffffffff


	//   ....[2]....
        /*0084*/ 	.word	0xffffffff


	//   ....[3]....
        /*0088*/ 	.word	0xffffffff


	//   ....[4]....
        /*008c*/ 	.word	0xffffffff


	//   ....[5]....
        /*0090*/ 	.word	0xffffffff


	//----- nvinfo : EIATTR_COOP_GROUP_INSTR_OFFSETS
	.align		4
.L_31:
        /*0094*/ 	.byte	0x04, 0x28
        /*0096*/ 	.short	(.L_33 - .L_32)


	//   ....[0]....
.L_32:
        /*0098*/ 	.word	0x00000070


	//   ....[1]....
        /*009c*/ 	.word	0x00000080


	//   ....[2]....
        /*00a0*/ 	.word	0x00000140


	//   ....[3]....
        /*00a4*/ 	.word	0x00000330


	//   ....[4]....
        /*00a8*/ 	.word	0x00000370


	//   ....[5]....
        /*00ac*/ 	.word	0x000003b0


	//----- nvinfo : EIATTR_REG_RECONFIG
	.align		4
.L_33:
        /*00b0*/ 	.byte	0x01, 0x54
	.zero		2


	//----- nvinfo : EIATTR_SYSCALL_OFFSETS
	.align		4
        /*00b4*/ 	.byte	0x04, 0x46
        /*00b6*/ 	.short	(.L_35 - .L_34)


	//   ....[0]....
.L_34:
        /*00b8*/ 	.word	0x000016b0


	//----- nvinfo : EIATTR_MBARRIER_INSTR_OFFSETS
	.align		4
.L_35:
        /*00bc*/ 	.byte	0x04, 0x39
        /*00be*/ 	.short	(.L_37 - .L_36)


	//   ....[0]....
.L_36:
        /*00c0*/ 	.word	0x00000240
        /*00c4*/ 	.word	0x000000ff
        /*00c8*/ 	.word	0x00000000
        /*00cc*/ 	.short	0x0100
        /*00ce*/ 	.byte	0x08
	.zero		1


	//   ....[1]....
        /*00d0*/ 	.word	0x00000250
        /*00d4*/ 	.word	0x000000ff
        /*00d8*/ 	.word	0x00000038
        /*00dc*/ 	.short	0x0100
        /*00de*/ 	.byte	0x08
	.zero		1


	//   ....[2]....
        /*00e0*/ 	.word	0x00000260
        /*00e4*/ 	.word	0x000000ff
        /*00e8*/ 	.word	0x00000008
        /*00ec*/ 	.short	0x0100
        /*00ee*/ 	.byte	0x08
	.zero		1


	//   ....[3]....
        /*00f0*/ 	.word	0x00000270
        /*00f4*/ 	.word	0x000000ff
        /*00f8*/ 	.word	0x00000040
        /*00fc*/ 	.short	0x0100
        /*00fe*/ 	.byte	0x08
	.zero		1


	//   ....[4]....
        /*0100*/ 	.word	0x00000280
        /*0104*/ 	.word	0x000000ff
        /*0108*/ 	.word	0x00000010
        /*010c*/ 	.short	0x0100
        /*010e*/ 	.byte	0x08
	.zero		1


	//   ....[5]....
        /*0110*/ 	.word	0x00000290
        /*0114*/ 	.word	0x000000ff
        /*0118*/ 	.word	0x00000048
        /*011c*/ 	.short	0x0100
        /*011e*/ 	.byte	0x08
	.zero		1


	//   ....[6]....
        /*0120*/ 	.word	0x000002a0
        /*0124*/ 	.word	0x000000ff
        /*0128*/ 	.word	0x00000018
        /*012c*/ 	.short	0x0100
        /*012e*/ 	.byte	0x08
	.zero		1


	//   ....[7]....
        /*0130*/ 	.word	0x000002b0
        /*0134*/ 	.word	0x000000ff
        /*0138*/ 	.word	0x00000050
        /*013c*/ 	.short	0x0100
        /*013e*/ 	.byte	0x08
	.zero		1


	//   ....[8]....
        /*0140*/ 	.word	0x000002c0
        /*0144*/ 	.word	0x000000ff
        /*0148*/ 	.word	0x00000020
        /*014c*/ 	.short	0x0100
        /*014e*/ 	.byte	0x08
	.zero		1


	//   ....[9]....
        /*0150*/ 	.word	0x000002d0
        /*0154*/ 	.word	0x000000ff
        /*0158*/ 	.word	0x00000058
        /*015c*/ 	.short	0x0100
        /*015e*/ 	.byte	0x08
	.zero		1


	//   ....[10]....
        /*0160*/ 	.word	0x000002e0
        /*0164*/ 	.word	0x000000ff
        /*0168*/ 	.word	0x00000028
        /*016c*/ 	.short	0x0100
        /*016e*/ 	.byte	0x08
	.zero		1


	//   ....[11]....
        /*0170*/ 	.word	0x000002f0
        /*0174*/ 	.word	0x000000ff
        /*0178*/ 	.word	0x00000060
        /*017c*/ 	.short	0x0100
        /*017e*/ 	.byte	0x08
	.zero		1


	//   ....[12]....
        /*0180*/ 	.word	0x00000300
        /*0184*/ 	.word	0x000000ff
        /*0188*/ 	.word	0x00000030
        /*018c*/ 	.short	0x0100
        /*018e*/ 	.byte	0x08
	.zero		1


	//   ....[13]....
        /*0190*/ 	.word	0x00000310
        /*0194*/ 	.word	0x000000ff
        /*0198*/ 	.word	0x00000068
        /*019c*/ 	.short	0x0100
        /*019e*/ 	.byte	0x08
	.zero		1


	//   ....[14]....
        /*01a0*/ 	.word	0x00000620
        /*01a4*/ 	.word	0x000000ff
        /*01a8*/ 	.word	0x000000a0
        /*01ac*/ 	.short	0x0100
        /*01ae*/ 	.byte	0x08
	.zero		1


	//   ....[15]....
        /*01b0*/ 	.word	0x00000690
        /*01b4*/ 	.word	0x000000ff
        /*01b8*/ 	.word	0x000000a8
        /*01bc*/ 	.short	0x0100
        /*01be*/ 	.byte	0x08
	.zero		1


	//   ....[16]....
        /*01c0*/ 	.word	0x000006b0
        /*01c4*/ 	.word	0x000000ff
        /*01c8*/ 	.word	0x00000080
        /*01cc*/ 	.short	0x0100
        /*01ce*/ 	.byte	0x09
	.zero		1


	//   ....[17]....
        /*01d0*/ 	.word	0x000006c0
        /*01d4*/ 	.word	0x000000ff
        /*01d8*/ 	.word	0x00000088
        /*01dc*/ 	.short	0x0100
        /*01de*/ 	.byte	0x09
	.zero		1


	//   ....[18]....
        /*01e0*/ 	.word	0x000006d0
        /*01e4*/ 	.word	0x000000ff
        /*01e8*/ 	.word	0x00000090
        /*01ec*/ 	.short	0x0100
        /*01ee*/ 	.byte	0x09
	.zero		1


	//   ....[19]....
        /*01f0*/ 	.word	0x000006e0
        /*01f4*/ 	.word	0x000000ff
        /*01f8*/ 	.word	0x00000098
        /*01fc*/ 	.short	0x0100
        /*01fe*/ 	.byte	0x09
	.zero		1


	//   ....[20]....
        /*0200*/ 	.word	0x00001570
        /*0204*/ 	.word	0x000000ff
        /*0208*/ 	.word	0xfffffff8
        /*020c*/ 	.short	0x010a
        /*020e*/ 	.byte	0x2b
	.zero		1


	//   ....[21]....
        /*0210*/ 	.word	0x00001740
        /*0214*/ 	.word	0x00000003
        /*0218*/ 	.word	0x00000000
        /*021c*/ 	.short	0x010a
        /*021e*/ 	.byte	0x3f
	.zero		1


	//   ....[22]....
        /*0220*/ 	.word	0x000017a0
        /*0224*/ 	.word	0x00000003
        /*0228*/ 	.word	0x00000000
        /*022c*/ 	.short	0x010a
        /*022e*/ 	.byte	0x3f
	.zero		1


	//   ....[23]....
        /*0230*/ 	.word	0x00001b00
        /*0234*/ 	.word	0x000000ff
        /*0238*/ 	.word	0x00000000
        /*023c*/ 	.short	0x010a
        /*023e*/ 	.byte	0x04
	.zero		1


	//   ....[24]....
        /*0240*/ 	.word	0x00001b40
        /*0244*/ 	.word	0x000000ff
        /*0248*/ 	.word	0x00000000
        /*024c*/ 	.short	0x010a
        /*024e*/ 	.byte	0x04
	.zero		1


	//   ....[25]....
        /*0250*/ 	.word	0x00001da0
        /*0254*/ 	.word	0x000000ff
        /*0258*/ 	.word	0x00000000
        /*025c*/ 	.short	0x0101
        /*025e*/ 	.byte	0x04
	.zero		1


	//   ....[26]....
        /*0260*/ 	.word	0x00001ea0
        /*0264*/ 	.word	0x00000003
        /*0268*/ 	.word	0x00000000
        /*026c*/ 	.short	0x0101
        /*026e*/ 	.byte	0x2e
	.zero		1


	//   ....[27]....
        /*0270*/ 	.word	0x00001f90
        /*0274*/ 	.word	0x000000ff
        /*0278*/ 	.word	0x00000000
        /*027c*/ 	.short	0x0101
        /*027e*/ 	.byte	0x04
	.zero		1


	//   ....[28]....
        /*0280*/ 	.word	0x00002000
        /*0284*/ 	.word	0x000000ff
        /*0288*/ 	.word	0x00000008
        /*028c*/ 	.short	0x010a
        /*028e*/ 	.byte	0x2b
	.zero		1


	//   ....[29]....
        /*0290*/ 	.word	0x00005470
        /*0294*/ 	.word	0x00000000
        /*0298*/ 	.word	0x00000000
        /*029c*/ 	.short	0x0101
        /*029e*/ 	.byte	0x2e
	.zero		1


	//   ....[30]....
        /*02a0*/ 	.word	0x00005d80
        /*02a4*/ 	.word	0x0000000b
        /*02a8*/ 	.word	0x00000038
        /*02ac*/ 	.short	0x010a
        /*02ae*/ 	.byte	0x3f
	.zero		1


	//   ....[31]....
        /*02b0*/ 	.word	0x00006170
        /*02b4*/ 	.word	0x00000006
        /*02b8*/ 	.word	0x000000a8
        /*02bc*/ 	.short	0x0101
        /*02be*/ 	.byte	0x3f
	.zero		1


	//   ....[32]....
        /*02c0*/ 	.word	0x00006880
        /*02c4*/ 	.word	0x00000007
        /*02c8*/ 	.word	0x00000000
        /*02cc*/ 	.short	0x010a
        /*02ce*/ 	.byte	0x3f
	.zero		1


	//   ....[33]....
        /*02d0*/ 	.word	0x00006900
        /*02d4*/ 	.word	0x00000006
        /*02d8*/ 	.word	0x00000000
        /*02dc*/ 	.short	0x010a
        /*02de*/ 	.byte	0x3f
	.zero		1


	//   ....[34]....
        /*02e0*/ 	.word	0x00006990
        /*02e4*/ 	.word	0x00000007
        /*02e8*/ 	.word	0x00000000
        /*02ec*/ 	.short	0x010a
        /*02ee*/ 	.byte	0x3f
	.zero		1


	//   ....[35]....
        /*02f0*/ 	.word	0x00006a20
        /*02f4*/ 	.word	0x00000006
        /*02f8*/ 	.word	0x00000000
        /*02fc*/ 	.short	0x010a
        /*02fe*/ 	.byte	0x3f
	.zero		1


	//   ....[36]....
        /*0300*/ 	.word	0x00006ab0
        /*0304*/ 	.word	0x00000007
        /*0308*/ 	.word	0x00000000
        /*030c*/ 	.short	0x010a
        /*030e*/ 	.byte	0x3f
	.zero		1


	//   ....[37]....
        /*0310*/ 	.word	0x00006b40
        /*0314*/ 	.word	0x00000006
        /*0318*/ 	.word	0x00000000
        /*031c*/ 	.short	0x010a
        /*031e*/ 	.byte	0x3f
	.zero		1


	//   ....[38]....
        /*0320*/ 	.word	0x00006bd0
        /*0324*/ 	.word	0x00000005
        /*0328*/ 	.word	0x00000000
        /*032c*/ 	.short	0x010a
        /*032e*/ 	.byte	0x3f
	.zero		1


	//   ....[39]....
        /*0330*/ 	.word	0x00006c40
        /*0334*/ 	.word	0x00000003
        /*0338*/ 	.word	0xfffffff8
        /*033c*/ 	.short	0x010a
        /*033e*/ 	.byte	0x3f
	.zero		1


	//   ....[40]....
        /*0340*/ 	.word	0x00006c90
        /*0344*/ 	.word	0x00000003
        /*0348*/ 	.word	0x00000000
        /*034c*/ 	.short	0x010a
        /*034e*/ 	.byte	0x3f
	.zero		1


	//   ....[41]....
        /*0350*/ 	.word	0x00006cf0
        /*0354*/ 	.word	0x00000004
        /*0358*/ 	.word	0x00000000
        /*035c*/ 	.short	0x010a
        /*035e*/ 	.byte	0x3f
	.zero		1


	//   ....[42]....
        /*0360*/ 	.word	0x00006d50
        /*0364*/ 	.word	0x00000004
        /*0368*/ 	.word	0x00000008
        /*036c*/ 	.short	0x010a
        /*036e*/ 	.byte	0x3f
	.zero		1


	//   ....[43]....
        /*0370*/ 	.word	0x00006e20
        /*0374*/ 	.word	0x0000000b
        /*0378*/ 	.word	0x00000038
        /*037c*/ 	.short	0x010a
        /*037e*/ 	.byte	0x3f
	.zero		1


	//   ....[44]....
        /*0380*/ 	.word	0x00006ef0
        /*0384*/ 	.word	0x00000007
        /*0388*/ 	.word	0x00000000
        /*038c*/ 	.short	0x010a
        /*038e*/ 	.byte	0x3f
	.zero		1


	//   ....[45]....
        /*0390*/ 	.word	0x00006f40
        /*0394*/ 	.word	0x00000006
        /*0398*/ 	.word	0x00000000
        /*039c*/ 	.short	0x010a
        /*039e*/ 	.byte	0x3f
	.zero		1


	//   ....[46]....
        /*03a0*/ 	.word	0x00006f90
        /*03a4*/ 	.word	0x00000007
        /*03a8*/ 	.word	0x00000000
        /*03ac*/ 	.short	0x010a
        /*03ae*/ 	.byte	0x3f
	.zero		1


	//   ....[47]....
        /*03b0*/ 	.word	0x00006fe0
        /*03b4*/ 	.word	0x00000006
        /*03b8*/ 	.word	0x00000000
        /*03bc*/ 	.short	0x010a
        /*03be*/ 	.byte	0x3f
	.zero		1


	//   ....[48]....
        /*03c0*/ 	.word	0x00007030
        /*03c4*/ 	.word	0x00000007
        /*03c8*/ 	.word	0x00000000
        /*03cc*/ 	.short	0x010a
        /*03ce*/ 	.byte	0x3f
	.zero		1


	//   ....[49]....
        /*03d0*/ 	.word	0x00007080
        /*03d4*/ 	.word	0x00000006
        /*03d8*/ 	.word	0x00000000
        /*03dc*/ 	.short	0x010a
        /*03de*/ 	.byte	0x3f
	.zero		1


	//----- nvinfo : EIATTR_NUM_MBARRIERS
	.align		4
.L_37:
        /*03e0*/ 	.byte	0x03, 0x38
        /*03e2*/ 	.short	0x0014


	//----- nvinfo : EIATTR_EXIT_INSTR_OFFSETS
	.align		4
        /*03e4*/ 	.byte	0x04, 0x1c
        /*03e6*/ 	.short	(.L_39 - .L_38)


	//   ....[0]....
.L_38:
        /*03e8*/ 	.word	0x00001200


	//   ....[1]....
        /*03ec*/ 	.word	0x00001260


	//   ....[2]....
        /*03f0*/ 	.word	0x00005ab0


	//   ....[3]....
        /*03f4*/ 	.word	0x00005ae0


	//   ....[4]....
        /*03f8*/ 	.word	0x00006c20


	//----- nvinfo : EIATTR_MAX_THREADS
	.align		4
.L_39:
        /*03fc*/ 	.byte	0x04, 0x05
        /*03fe*/ 	.short	(.L_41 - .L_40)
.L_40:
        /*0400*/ 	.word	0x00000180
        /*0404*/ 	.word	0x00000001
        /*0408*/ 	.word	0x00000001


	//----- nvinfo : EIATTR_CRS_STACK_SIZE
	.align		4
.L_41:
        /*040c*/ 	.byte	0x04, 0x1e
        /*040e*/ 	.short	(.L_43 - .L_42)
.L_42:
        /*0410*/ 	.word	0x00000000


	//----- nvinfo : EIATTR_CBANK_PARAM_SIZE
	.align		4
.L_43:
        /*0414*/ 	.byte	0x03, 0x19
        /*0416*/ 	.short	0x0470


	//----- nvinfo : EIATTR_PARAM_CBANK
	.align		4
        /*0418*/ 	.byte	0x04, 0x0a
        /*041a*/ 	.short	(.L_45 - .L_44)
	.align		4
.L_44:
        /*041c*/ 	.word	index@(.nv.constant0._ZN7cutlass13device_kernelINS_4gemm6kernel13GemmUniversalIN4cute5tupleIJiiiiEEENS1_10collective13CollectiveMmaINS1_34MainloopSm90TmaGmmaWarpSpecializedILi7ENS5_IJNS4_1CILi1EEESB_SB_EEENS1_32KernelTmaWarpSpecializedPingpongEEENS5_IJNSA_ILi64EEENSA_ILi128EEESG_EEEaNS5_IJlSB_lEEEaSI_NS4_8TiledMMAINS4_8MMA_AtomIJNS4_4SM904GMMA27MMA_64x128x32_S32S8S8_SS_TNEEEENS4_6LayoutISC_NS5_IJNSA_ILi0EEESQ_SQ_EEEEENS5_IJNS4_10UnderscoreEST_ST_EEEEENS4_13SM90_TMA_LOADENS4_14ComposedLayoutINS4_7SwizzleILi3ELi4ELi3EEENS4_18smem_ptr_flag_bitsILi8EEENSP_INS5_IJNSA_ILi8EEESG_EEENS5_IJSG_SB_EEEEEEEvNS4_8identityESW_S16_vS17_EENS_8epilogue10collective6detail29Sm90TmaWarpSpecializedAdapterINS1A_15DefaultEpilogueIaSI_SI_NS19_6thread17LinearCombinationIaLi1EiiLNS1E_9ScaleType4KindE0ELNS_15FloatRoundStyleE2EaEENS1_15EpilogueDefaultEEEEEvvEEEEvNT_6ParamsE)
        /*0420*/ 	.short	0x0210
        /*0422*/ 	.short	0x0470


	//----- nvinfo : EIATTR_SW_WAR
	.align		4
.L_45:
        /*0424*/ 	.byte	0x04, 0x36
        /*0426*/ 	.short	(.L_47 - .L_46)
.L_46:
        /*0428*/ 	.word	0x00000008
.L_47:


//--------------------- .nv.callgraph             --------------------------
	.section	.nv.callgraph,"",@"SHT_CUDA_CALLGRAPH"
	.align	4
	.sectionentsize	8
	.align		4
        /*0000*/ 	.word	0x00000000
	.align		4
        /*0004*/ 	.word	0xffffffff
	.align		4
        /*0008*/ 	.word	index@(_ZN7cutlass13device_kernelINS_4gemm6kernel13GemmUniversalIN4cute5tupleIJiiiiEEENS1_10collective13CollectiveMmaINS1_34MainloopSm90TmaGmmaWarpSpecializedILi7ENS5_IJNS4_1CILi1EEESB_SB_EEENS1_32KernelTmaWarpSpecializedPingpongEEENS5_IJNSA_ILi64EEENSA_ILi128EEESG_EEEaNS5_IJlSB_lEEEaSI_NS4_8TiledMMAINS4_8MMA_AtomIJNS4_4SM904GMMA27MMA_64x128x32_S32S8S8_SS_TNEEEENS4_6LayoutISC_NS5_IJNSA_ILi0EEESQ_SQ_EEEEENS5_IJNS4_10UnderscoreEST_ST_EEEEENS4_13SM90_TMA_LOADENS4_14ComposedLayoutINS4_7SwizzleILi3ELi4ELi3EEENS4_18smem_ptr_flag_bitsILi8EEENSP_INS5_IJNSA_ILi8EEESG_EEENS5_IJSG_SB_EEEEEEEvNS4_8identityESW_S16_vS17_EENS_8epilogue10collective6detail29Sm90TmaWarpSpecializedAdapterINS1A_15DefaultEpilogueIaSI_SI_NS19_6thread17LinearCombinationIaLi1EiiLNS1E_9ScaleType4KindE0ELNS_15FloatRoundStyleE2EaEENS1_15EpilogueDefaultEEEEEvvEEEEvNT_6ParamsE)
	.align		4
        /*000c*/ 	.word	index@(__assertfail)
	.align		4
        /*0010*/ 	.word	0x00000000
	.align		4
        /*0014*/ 	.word	0xfffffffe
	.align		4
        /*0018*/ 	.word	0x00000000
	.align		4
        /*001c*/ 	.word	0xfffffffd
	.align		4
        /*0020*/ 	.word	0x00000000
	.align		4
        /*0024*/ 	.word	0xfffffffc


//--------------------- .nv.constant4             --------------------------
	.section	.nv.constant4,"a",@progbits
	.align	8
	.align		8
.nv.constant4:
        /*0000*/ 	.dword	__assertfail
	.align		8
        /*0008*/ 	.dword	__unnamed_1
	.align		8
        /*0010*/ 	.dword	_ZN40_INTERNAL_d2b2e8fd_4_k_cu_0cf1e6ee_229754cuda3std3__45__cpo5beginE
	.align		8
        /*0018*/ 	.dword	_ZN40_INTERNAL_d2b2e8fd_4_k_cu_0cf1e6ee_229754cuda3std3__45__cpo3endE
	.align		8
        /*0020*/ 	.dword	_ZN40_INTERNAL_d2b2e8fd_4_k_cu_0cf1e6ee_229754cuda3std3__45__cpo6cbeginE
	.align		8
        /*0028*/ 	.dword	_ZN40_INTERNAL_d2b2e8fd_4_k_cu_0cf1e6ee_229754cuda3std3__45__cpo4cendE
	.align		8
        /*0030*/ 	.dword	_ZN40_INTERNAL_d2b2e8fd_4_k_cu_0cf1e6ee_229754cuda3std3__442_GLOBAL__N__d2b2e8fd_4_k_cu_0cf1e6ee_229756ignoreE
	.align		8
        /*0038*/ 	.dword	_ZN40_INTERNAL_d2b2e8fd_4_k_cu_0cf1e6ee_229754cuda3std3__419piecewise_constructE
	.align		8
        /*0040*/ 	.dword	_ZN40_INTERNAL_d2b2e8fd_4_k_cu_0cf1e6ee_229754cuda3std3__48in_placeE
	.align		8
        /*0048*/ 	.dword	_ZN40_INTERNAL_d2b2e8fd_4_k_cu_0cf1e6ee_229754cuda3std6ranges3__45__cpo4swapE
	.align		8
        /*0050*/ 	.dword	_ZN40_INTERNAL_d2b2e8fd_4_k_cu_0cf1e6ee_229754cuda3std6ranges3__45__cpo9iter_moveE
	.align		8
        /*0058*/ 	.dword	_ZN40_INTERNAL_d2b2e8fd_4_k_cu_0cf1e6ee_229754cute7productE
	.align		8
        /*0060*/ 	.dword	_ZN40_INTERNAL_d2b2e8fd_4_k_cu_0cf1e6ee_229754cute1_E
	.align		8
        /*0068*/ 	.dword	$str$22
	.align		8
        /*0070*/ 	.dword	$str$23


//--------------------- .text._ZN7cutlass13device_kernelINS_4gemm6kernel13GemmUniversalIN4cute5tupleIJiiiiEEENS1_10collective13CollectiveMmaINS1_34MainloopSm90TmaGmmaWarpSpecializedILi7ENS5_IJNS4_1CILi1EEESB_SB_EEENS1_32KernelTmaWarpSpecializedPingpongEEENS5_IJNSA_ILi64EEENSA_ILi128EEESG_EEEaNS5_IJlSB_lEEEaSI_NS4_8TiledMMAINS4_8MMA_AtomIJNS4_4SM904GMMA27MMA_64x128x32_S32S8S8_SS_TNEEEENS4_6LayoutISC_NS5_IJNSA_ILi0EEESQ_SQ_EEEEENS5_IJNS4_10UnderscoreEST_ST_EEEEENS4_13SM90_TMA_LOADENS4_14ComposedLayoutINS4_7SwizzleILi3ELi4ELi3EEENS4_18smem_ptr_flag_bitsILi8EEENSP_INS5_IJNSA_ILi8EEESG_EEENS5_IJSG_SB_EEEEEEEvNS4_8identityESW_S16_vS17_EENS_8epilogue10collective6detail29Sm90TmaWarpSpecializedAdapterINS1A_15DefaultEpilogueIaSI_SI_NS19_6thread17LinearCombinationIaLi1EiiLNS1E_9ScaleType4KindE0ELNS_15FloatRoundStyleE2EaEENS1_15EpilogueDefaultEEEEEvvEEEEvNT_6ParamsE --------------------------
	.section	.text._ZN7cutlass13device_kernelINS_4gemm6kernel13GemmUniversalIN4cute5tupleIJiiiiEEENS1_10collective13CollectiveMmaINS1_34MainloopSm90TmaGmmaWarpSpecializedILi7ENS5_IJNS4_1CILi1EEESB_SB_EEENS1_32KernelTmaWarpSpecializedPingpongEEENS5_IJNSA_ILi64EEENSA_ILi128EEESG_EEEaNS5_IJlSB_lEEEaSI_NS4_8TiledMMAINS4_8MMA_AtomIJNS4_4SM904GMMA27MMA_64x128x32_S32S8S8_SS_TNEEEENS4_6LayoutISC_NS5_IJNSA_ILi0EEESQ_SQ_EEEEENS5_IJNS4_10UnderscoreEST_ST_EEEEENS4_13SM90_TMA_LOADENS4_14ComposedLayoutINS4_7SwizzleILi3ELi4ELi3EEENS4_18smem_ptr_flag_bitsILi8EEENSP_INS5_IJNSA_ILi8EEESG_EEENS5_IJSG_SB_EEEEEEEvNS4_8identityESW_S16_vS17_EENS_8epilogue10collective6detail29Sm90TmaWarpSpecializedAdapterINS1A_15DefaultEpilogueIaSI_SI_NS19_6thread17LinearCombinationIaLi1EiiLNS1E_9ScaleType4KindE0ELNS_15FloatRoundStyleE2EaEENS1_15EpilogueDefaultEEEEEvvEEEEvNT_6ParamsE,"ax",@progbits
	.align	128
.text._ZN7cutlass13device_kernelINS_4gemm6kernel13GemmUniversalIN4cute5tupleIJiiiiEEENS1_10collective13CollectiveMmaINS1_34MainloopSm90TmaGmmaWarpSpecializedILi7ENS5_IJNS4_1CILi1EEESB_SB_EEENS1_32KernelTmaWarpSpecializedPingpongEEENS5_IJNSA_ILi64EEENSA_ILi128EEESG_EEEaNS5_IJlSB_lEEEaSI_NS4_8TiledMMAINS4_8MMA_AtomIJNS4_4SM904GMMA27MMA_64x128x32_S32S8S8_SS_TNEEEENS4_6LayoutISC_NS5_IJNSA_ILi0EEESQ_SQ_EEEEENS5_IJNS4_10UnderscoreEST_ST_EEEEENS4_13SM90_TMA_LOADENS4_14ComposedLayoutINS4_7SwizzleILi3ELi4ELi3EEENS4_18smem_ptr_flag_bitsILi8EEENSP_INS5_IJNSA_ILi8EEESG_EEENS5_IJSG_SB_EEEEEEEvNS4_8identityESW_S16_vS17_EENS_8epilogue10collective6detail29Sm90TmaWarpSpecializedAdapterINS1A_15DefaultEpilogueIaSI_SI_NS19_6thread17LinearCombinationIaLi1EiiLNS1E_9ScaleType4KindE0ELNS_15FloatRoundStyleE2EaEENS1_15EpilogueDefaultEEEEEvvEEEEvNT_6ParamsE:
        .type           _ZN7cutlass13device_kernelINS_4gemm6kernel13GemmUniversalIN4cute5tupleIJiiiiEEENS1_10collective13CollectiveMmaINS1_34MainloopSm90TmaGmmaWarpSpecializedILi7ENS5_IJNS4_1CILi1EEESB_SB_EEENS1_32KernelTmaWarpSpecializedPingpongEEENS5_IJNSA_ILi64EEENSA_ILi128EEESG_EEEaNS5_IJlSB_lEEEaSI_NS4_8TiledMMAINS4_8MMA_AtomIJNS4_4SM904GMMA27MMA_64x128x32_S32S8S8_SS_TNEEEENS4_6LayoutISC_NS5_IJNSA_ILi0EEESQ_SQ_EEEEENS5_IJNS4_10UnderscoreEST_ST_EEEEENS4_13SM90_TMA_LOADENS4_14ComposedLayoutINS4_7SwizzleILi3ELi4ELi3EEENS4_18smem_ptr_flag_bitsILi8EEENSP_INS5_IJNSA_ILi8EEESG_EEENS5_IJSG_SB_EEEEEEEvNS4_8identityESW_S16_vS17_EENS_8epilogue10collective6detail29Sm90TmaWarpSpecializedAdapterINS1A_15DefaultEpilogueIaSI_SI_NS19_6thread17LinearCombinationIaLi1EiiLNS1E_9ScaleType4KindE0ELNS_15FloatRoundStyleE2EaEENS1_15EpilogueDefaultEEEEEvvEEEEvNT_6ParamsE,@function
        .size           _ZN7cutlass13device_kernelINS_4gemm6kernel13GemmUniversalIN4cute5tupleIJiiiiEEENS1_10collective13CollectiveMmaINS1_34MainloopSm90TmaGmmaWarpSpecializedILi7ENS5_IJNS4_1CILi1EEESB_SB_EEENS1_32KernelTmaWarpSpecializedPingpongEEENS5_IJNSA_ILi64EEENSA_ILi128EEESG_EEEaNS5_IJlSB_lEEEaSI_NS4_8TiledMMAINS4_8MMA_AtomIJNS4_4SM904GMMA27MMA_64x128x32_S32S8S8_SS_TNEEEENS4_6LayoutISC_NS5_IJNSA_ILi0EEESQ_SQ_EEEEENS5_IJNS4_10UnderscoreEST_ST_EEEEENS4_13SM90_TMA_LOADENS4_14ComposedLayoutINS4_7SwizzleILi3ELi4ELi3EEENS4_18smem_ptr_flag_bitsILi8EEENSP_INS5_IJNSA_ILi8EEESG_EEENS5_IJSG_SB_EEEEEEEvNS4_8identityESW_S16_vS17_EENS_8epilogue10collective6detail29Sm90TmaWarpSpecializedAdapterINS1A_15DefaultEpilogueIaSI_SI_NS19_6thread17LinearCombinationIaLi1EiiLNS1E_9ScaleType4KindE0ELNS_15FloatRoundStyleE2EaEENS1_15EpilogueDefaultEEEEEvvEEEEvNT_6ParamsE,(.L_x_207 - _ZN7cutlass13device_kernelINS_4gemm6kernel13GemmUniversalIN4cute5tupleIJiiiiEEENS1_10collective13CollectiveMmaINS1_34MainloopSm90TmaGmmaWarpSpecializedILi7ENS5_IJNS4_1CILi1EEESB_SB_EEENS1_32KernelTmaWarpSpecializedPingpongEEENS5_IJNSA_ILi64EEENSA_ILi128EEESG_EEEaNS5_IJlSB_lEEEaSI_NS4_8TiledMMAINS4_8MMA_AtomIJNS4_4SM904GMMA27MMA_64x128x32_S32S8S8_SS_TNEEEENS4_6LayoutISC_NS5_IJNSA_ILi0EEESQ_SQ_EEEEENS5_IJNS4_10UnderscoreEST_ST_EEEEENS4_13SM90_TMA_LOADENS4_14ComposedLayoutINS4_7SwizzleILi3ELi4ELi3EEENS4_18smem_ptr_flag_bitsILi8EEENSP_INS5_IJNSA_ILi8EEESG_EEENS5_IJSG_SB_EEEEEEEvNS4_8identityESW_S16_vS17_EENS_8epilogue10collective6detail29Sm90TmaWarpSpecializedAdapterINS1A_15DefaultEpilogueIaSI_SI_NS19_6thread17LinearCombinationIaLi1EiiLNS1E_9ScaleType4KindE0ELNS_15FloatRoundStyleE2EaEENS1_15EpilogueDefaultEEEEEvvEEEEvNT_6ParamsE)
        .other          _ZN7cutlass13device_kernelINS_4gemm6kernel13GemmUniversalIN4cute5tupleIJiiiiEEENS1_10collective13CollectiveMmaINS1_34MainloopSm90TmaGmmaWarpSpecializedILi7ENS5_IJNS4_1CILi1EEESB_SB_EEENS1_32KernelTmaWarpSpecializedPingpongEEENS5_IJNSA_ILi64EEENSA_ILi128EEESG_EEEaNS5_IJlSB_lEEEaSI_NS4_8TiledMMAINS4_8MMA_AtomIJNS4_4SM904GMMA27MMA_64x128x32_S32S8S8_SS_TNEEEENS4_6LayoutISC_NS5_IJNSA_ILi0EEESQ_SQ_EEEEENS5_IJNS4_10UnderscoreEST_ST_EEEEENS4_13SM90_TMA_LOADENS4_14ComposedLayoutINS4_7SwizzleILi3ELi4ELi3EEENS4_18smem_ptr_flag_bitsILi8EEENSP_INS5_IJNSA_ILi8EEESG_EEENS5_IJSG_SB_EEEEEEEvNS4_8identityESW_S16_vS17_EENS_8epilogue10collective6detail29Sm90TmaWarpSpecializedAdapterINS1A_15DefaultEpilogueIaSI_SI_NS19_6thread17LinearCombinationIaLi1EiiLNS1E_9ScaleType4KindE0ELNS_15FloatRoundStyleE2EaEENS1_15EpilogueDefaultEEEEEvvEEEEvNT_6ParamsE,@"STO_CUDA_ENTRY STV_DEFAULT"
_ZN7cutlass13device_kernelINS_4gemm6kernel13GemmUniversalIN4cute5tupleIJiiiiEEENS1_10collective13CollectiveMmaINS1_34MainloopSm90TmaGmmaWarpSpecializedILi7ENS5_IJNS4_1CILi1EEESB_SB_EEENS1_32KernelTmaWarpSpecializedPingpongEEENS5_IJNSA_ILi64EEENSA_ILi128EEESG_EEEaNS5_IJlSB_lEEEaSI_NS4_8TiledMMAINS4_8MMA_AtomIJNS4_4SM904GMMA27MMA_64x128x32_S32S8S8_SS_TNEEEENS4_6LayoutISC_NS5_IJNSA_ILi0EEESQ_SQ_EEEEENS5_IJNS4_10UnderscoreEST_ST_EEEEENS4_13SM90_TMA_LOADENS4_14ComposedLayoutINS4_7SwizzleILi3ELi4ELi3EEENS4_18smem_ptr_flag_bitsILi8EEENSP_INS5_IJNSA_ILi8EEESG_EEENS5_IJSG_SB_EEEEEEEvNS4_8identityESW_S16_vS17_EENS_8epilogue10collective6detail29Sm90TmaWarpSpecializedAdapterINS1A_15DefaultEpilogueIaSI_SI_NS19_6thread17LinearCombinationIaLi1EiiLNS1E_9ScaleType4KindE0ELNS_15FloatRoundStyleE2EaEENS1_15EpilogueDefaultEEEEEvvEEEEvNT_6ParamsE:
[----:B------:R-:W0:Y:S02]  /*0000*/  LDC R1, c[0x0][0x28] ;  /* 0x00000a00ff017b82 */ /* 0x000e240000000800 */
[----:B0-----:R-:W-:Y:S01]  /*0010*/  VIADD R1, R1, 0xfffffff8 ;  /* 0xfffffff801017836 */ /* 0x001fe20000000000 */
[----:B------:R-:W0:Y:S01]  /*0020*/  S2R R5, SR_TID.X ;  /* 0x0000000000057919 */ /* 0x000e220000002100 */
[----:B------:R-:W-:Y:S01]  /*0030*/  ELECT P0, URZ, PT ;  /* 0x00000000003f782f */ /* 0x000fe20003800000 */
[----:B------:R-:W-:Y:S01]  /*0040*/  BSSY B0, `(.L_x_0) ;  /* 0x000000f000007945 */ /* 0x000fe20003800000 */
[--C-:B0-----:R-:W-:Y:S02]  /*0050*/  SHF.R.U32.HI R0, RZ, 0x5, R5.reuse ;  /* 0x00000005ff007819 */ /* 0x101fe40000011605 */
[----:B------:R-:W-:-:S03]  /*0060*/  SHF.R.U32.HI R4, RZ, 0x7, R5 ;  /* 0x00000007ff047819 */ /* 0x000fc60000011605 */
[----:B------:R-:W0:Y:S04]  /*0070*/  SHFL.IDX PT, R2, R0, RZ, 0x1f ;  /* 0x00001fff00027589 */ /* 0x000e2800000e0000 */
[----:B------:R1:W2:Y:S01]  /*0080*/  SHFL.IDX PT, R7, R4, RZ, 0x1f ;  /* 0x00001fff04077589 */ /* 0x0002a200000e0000 */
[----:B0-----:R-:W-:-:S13]  /*0090*/  ISETP.NE.OR P0, PT, R2, RZ, !P0 ;  /* 0x000000ff0200720c */ /* 0x001fda0004705670 */
[----:B-12---:R-:W-:Y:S05]  /*00a0*/  @P0 BRA `(.L_x_1) ;  /* 0x0000000000200947 */ /* 0x006fea0003800000 */
[----:B------:R-:W-:Y:S02]  /*00b0*/  ULDC.64 UR4, c[0x0][0x198] ;  /* 0x0000660000047ab9 */ /* 0x000fe40000000a00 */
[----:B------:R-:W-:Y:S02]  /*00c0*/  UIADD3 UR6, UP0, UR4, 0xf0, URZ ;  /* 0x000000f004067890 */ /* 0x000fe4000ff1e03f */
[----:B------:R-:W-:Y:S02]  /*00d0*/  UIADD3 UR4, UP1, UR4, 0x1f0, URZ ;  /* 0x000001f004047890 */ /* 0x000fe4000ff3e03f */
[----:B------:R-:W-:Y:S02]  /*00e0*/  UIADD3.X UR7, URZ, UR5, URZ, UP0, !UPT ;  /* 0x000000053f077290 */ /* 0x000fe400087fe43f */
[----:B------:R-:W-:-:S07]  /*00f0*/  UIADD3.X UR5, URZ, UR5, URZ, UP1, !UPT ;  /* 0x000000053f057290 */ /* 0x000fce0008ffe43f */
[----:B------:R0:W-:Y:S02]  /*0100*/  UTMACCTL.PF [UR6] ;  /* 0x00000000060079b9 */ /* 0x0001e40008040000 */
[----:B------:R0:W-:Y:S02]  /*0110*/  UTMACCTL.PF [UR4] ;  /* 0x00000000040079b9 */ /* 0x0001e40008040000 */
[----:B0-----:R-:W-:Y:S01]  /*0120*/  NOP ;  /* 0x0000000000007918 */ /* 0x001fe20000000000 */
.L_x_1:
[----:B------:R-:W-:Y:S05]  /*0130*/  BSYNC B0 ;  /* 0x0000000000007941 */ /* 0x000fea0003800000 */
.L_x_0:
[----:B------:R-:W0:Y:S02]  /*0140*/  SHFL.IDX PT, R3, R0, RZ, 0x1f ;  /* 0x00001fff00037589 */ /* 0x000e2400000e0000 */
[----:B0-----:R-:W-:-:S13]  /*0150*/  ISETP.NE.AND P0, PT, R3, RZ, PT ;  /* 0x000000ff0300720c */ /* 0x001fda0003f05270 */
[----:B------:R-:W-:Y:S05]  /*0160*/  @P0 BRA `(.L_x_2) ;  /* 0x0000000000700947 */ /* 0x000fea0003800000 */
[----:B------:R-:W0:Y:S01]  /*0170*/  S2UR UR8, SR_CgaCtaId ;  /* 0x00000000000879c3 */ /* 0x000e220000008800 */
[----:B------:R-:W-:Y:S01]  /*0180*/  UMOV UR4, 0x400 ;  /* 0x0000040000047882 */ /* 0x000fe20000000000 */
[----:B------:R-:W-:Y:S01]  /*0190*/  UMOV UR5, 0x1 ;  /* 0x0000000100057882 */ /* 0x000fe20000000000 */
[----:B------:R-:W-:Y:S01]  /*01a0*/  UMOV UR6, 0x80 ;  /* 0x0000008000067882 */ /* 0x000fe20000000000 */
[----:B------:R-:W-:Y:S01]  /*01b0*/  ELECT P0, URZ, PT ;  /* 0x00000000003f782f */ /* 0x000fe20003800000 */
[----:B------:R-:W-:-:S04]  /*01c0*/  UIADD3 UR6, -UR6, 0x100000, URZ ;  /* 0x0010000006067890 */ /* 0x000fc8000fffe13f */
[----:B------:R-:W-:Y:S02]  /*01d0*/  USHF.L.U32 UR7, UR6, 0xb, URZ ;  /* 0x0000000b06077899 */ /* 0x000fe4000800063f */
[----:B------:R-:W-:Y:S02]  /*01e0*/  USHF.L.U32 UR6, UR6, 0x1, URZ ;  /* 0x0000000106067899 */ /* 0x000fe4000800063f */
[----:B0-----:R-:W-:Y:S02]  /*01f0*/  ULEA UR8, UR8, UR4, 0x18 ;  /* 0x0000000408087291 */ /* 0x001fe4000f8ec03f */
[----:B------:R-:W-:-:S04]  /*0200*/  UIADD3 UR4, -UR5, 0x100000, URZ ;  /* 0x0010000005047890 */ /* 0x000fc8000fffe13f */
[----:B------:R-:W-:Y:S02]  /*0210*/  USHF.L.U32 UR5, UR4, 0xb, URZ ;  /* 0x0000000b04057899 */ /* 0x000fe4000800063f */
[----:B------:R-:W-:Y:S01]  /*0220*/  USHF.L.U32 UR4, UR4, 0x1, URZ ;  /* 0x0000000104047899 */ /* 0x000fe2000800063f */
[----:B------:R-:W0:Y:S11]  /*0230*/  FENCE.VIEW.ASYNC.S ;  /* 0x00000000000073c6 */ /* 0x000e360000000000 */
[----:B0-----:R0:W1:Y:S01]  /*0240*/  SYNCS.EXCH.64 URZ, [UR8], UR4 ;  /* 0x00000004083f75b2 */ /* 0x0010620008000100 */
[----:B------:R0:W2:Y:S01]  /*0250*/  SYNCS.EXCH.64 URZ, [UR8+0x38], UR6 ;  /* 0x00003806083f75b2 */ /* 0x0000a20008000100 */
[----:B------:R0:W3:Y:S01]  /*0260*/  SYNCS.EXCH.64 URZ, [UR8+0x8], UR4 ;  /* 0x00000804083f75b2 */ /* 0x0000e20008000100 */
[----:B------:R0:W4:Y:S01]  /*0270*/  SYNCS.EXCH.64 URZ, [UR8+0x40], UR6 ;  /* 0x00004006083f75b2 */ /* 0x0001220008000100 */
[----:B------:R0:W0:Y:S01]  /*0280*/  SYNCS.EXCH.64 URZ, [UR8+0x10], UR4 ;  /* 0x00001004083f75b2 */ /* 0x0000220008000100 */
        /* <DEDUP_REMOVED lines=9> */
[----:B------:R-:W-:Y:S01]  /*0320*/  NOP ;  /* 0x0000000000007918 */ /* 0x000fe20000000000 */
.L_x_2:
[----:B------:R-:W5:Y:S01]  /*0330*/  SHFL.IDX PT, R6, R0, RZ, 0x1f ;  /* 0x00001fff00067589 */ /* 0x000f6200000e0000 */
[----:B------:R-:W-:Y:S01]  /*0340*/  ELECT P0, URZ, PT ;  /* 0x00000000003f782f */ /* 0x000fe20003800000 */
[----:B------:R-:W-:Y:S01]  /*0350*/  NOP ;  /* 0x0000000000007918 */ /* 0x000fe20000000000 */
[----:B------:R-:W-:Y:S01]  /*0360*/  ELECT P1, URZ, PT ;  /* 0x00000000003f782f */ /* 0x000fe20003820000 */
[----:B------:R1:W2:Y:S01]  /*0370*/  SHFL.IDX PT, R3, R0, RZ, 0x1f ;  /* 0x00001fff00037589 */ /* 0x0002a200000e0000 */
[----:B0-----:R-:W-:Y:S01]  /*0380*/  UMOV UR4, 0x20 ;  /* 0x0000002000047882 */ /* 0x001fe20000000000 */
[----:B------:R-:W-:Y:S01]  /*0390*/  UMOV UR11, 0x80 ;  /* 0x00000080000b7882 */ /* 0x000fe20000000000 */
[----:B------:R-:W-:Y:S01]  /*03a0*/  NOP ;  /* 0x0000000000007918 */ /* 0x000fe20000000000 */
[----:B------:R-:W0:Y:S01]  /*03b0*/  SHFL.IDX PT, R4, R4, RZ, 0x1f ;  /* 0x00001fff04047589 */ /* 0x000e2200000e0000 */
[C---:B------:R-:W-:Y:S01]  /*03c0*/  VIADD R31, R7.reuse, 0xffffffff ;  /* 0xffffffff071f7836 */ /* 0x040fe20000000000 */
[----:B------:R-:W-:Y:S01]  /*03d0*/  ULDC.64 UR36, c[0x0][0x208] ;  /* 0x0000820000247ab9 */ /* 0x000fe20000000a00 */
[----:B------:R-:W-:-:S02]  /*03e0*/  ISETP.NE.AND P2, PT, R7, RZ, PT ;  /* 0x000000ff0700720c */ /* 0x000fc40003f45270 */
[----:B-1----:R-:W-:Y:S02]  /*03f0*/  SHF.R.S32.HI R0, RZ, 0x1f, R5 ;  /* 0x0000001fff007819 */ /* 0x002fe40000011405 */
[----:B------:R-:W-:Y:S02]  /*0400*/  ISETP.GE.U32.AND P3, PT, R31, 0x2, PT ;  /* 0x000000021f00780c */ /* 0x000fe40003f66070 */
[----:B------:R-:W-:-:S04]  /*0410*/  LEA.HI R0, R0, R5, RZ, 0x7 ;  /* 0x0000000500007211 */ /* 0x000fc800078f38ff */
[----:B------:R-:W-:Y:S02]  /*0420*/  LOP3.LUT R0, R0, 0xffffff80, RZ, 0xc0, !PT ;  /* 0xffffff8000007812 */ /* 0x000fe400078ec0ff */
[----:B-----5:R-:W-:Y:S02]  /*0430*/  ISETP.NE.OR P0, PT, R6, RZ, !P0 ;  /* 0x000000ff0600720c */ /* 0x020fe40004705670 */
[----:B--2---:R-:W-:Y:S02]  /*0440*/  ISETP.NE.OR P1, PT, R3, RZ, !P1 ;  /* 0x000000ff0300720c */ /* 0x004fe40004f25670 */
[----:B------:R-:W-:Y:S02]  /*0450*/  SHF.R.S32.HI R3, RZ, 0x1f, R2 ;  /* 0x0000001fff037819 */ /* 0x000fe40000011402 */
[----:B0-----:R-:W-:Y:S01]  /*0460*/  R2UR UR43, R4 ;  /* 0x00000000042b72ca */ /* 0x001fe200000e0000 */
[----:B------:R-:W-:Y:S01]  /*0470*/  IMAD.IADD R4, R5, 0x1, -R0 ;  /* 0x0000000105047824 */ /* 0x000fe200078e0a00 */
[----:B------:R-:W-:-:S05]  /*0480*/  LEA.HI R3, R3, R2, RZ, 0x2 ;  /* 0x0000000203037211 */ /* 0x000fca00078f10ff */
[----:B------:R-:W-:Y:S01]  /*0490*/  VOTEU.ALL UP0, P0 ;  /* 0x00000000003f7886 */ /* 0x000fe20000000000 */
[----:B------:R-:W-:Y:S01]  /*04a0*/  LOP3.LUT R3, R3, 0xfffffffc, RZ, 0xc0, !PT ;  /* 0xfffffffc03037812 */ /* 0x000fe200078ec0ff */
[----:B------:R-:W-:-:S03]  /*04b0*/  VOTEU.ALL UP1, P1 ;  /* 0x00000000003f7886 */ /* 0x000fc60000820000 */
[----:B------:R-:W0:Y:S01]  /*04c0*/  @!UP0 S2UR UR7, SR_CgaCtaId ;  /* 0x00000000000789c3 */ /* 0x000e220000008800 */
[----:B------:R-:W-:Y:S01]  /*04d0*/  @!UP0 UMOV UR6, 0x400 ;  /* 0x0000040000068882 */ /* 0x000fe20000000000 */
[----:B------:R-:W-:-:S04]  /*04e0*/  @!UP0 UIADD3 UR4, -UR4, 0x100000, URZ ;  /* 0x0010000004048890 */ /* 0x000fc8000fffe13f */
[----:B------:R-:W-:Y:S02]  /*04f0*/  @!UP0 USHF.L.U32 UR5, UR4, 0xb, URZ ;  /* 0x0000000b04058899 */ /* 0x000fe4000800063f */
[----:B------:R-:W-:Y:S01]  /*0500*/  @!UP0 USHF.L.U32 UR4, UR4, 0x1, URZ ;  /* 0x0000000104048899 */ /* 0x000fe2000800063f */
[----:B------:R-:W-:Y:S01]  /*0510*/  IMAD.IADD R14, R2, 0x1, -R3 ;  /* 0x00000001020e7824 */ /* 0x000fe200078e0a03 */
[----:B------:R-:W-:Y:S01]  /*0520*/  @!UP1 UMOV UR9, 0x400 ;  /* 0x0000040000099882 */ /* 0x000fe20000000000 */
[----:B------:R-:W-:Y:S01]  /*0530*/  VOTEU.ALL UP2, P1 ;  /* 0x00000000003f7886 */ /* 0x000fe20000840000 */
[----:B------:R-:W-:Y:S01]  /*0540*/  VOTEU.ALL UP3, P1 ;  /* 0x00000000003f7886 */ /* 0x000fe20000860000 */
[----:B------:R-:W-:Y:S01]  /*0550*/  VOTEU.ALL UP4, P1 ;  /* 0x00000000003f7886 */ /* 0x000fe20000880000 */
[----:B------:R-:W1:Y:S01]  /*0560*/  @!UP1 S2UR UR10, SR_CgaCtaId ;  /* 0x00000000000a99c3 */ /* 0x000e620000008800 */
[----:B------:R-:W-:Y:S01]  /*0570*/  VOTEU.ALL UP5, P1 ;  /* 0x00000000003f7886 */ /* 0x000fe200008a0000 */
[----:B0-----:R-:W-:-:S02]  /*0580*/  @!UP0 ULEA UR8, UR7, UR6, 0x18 ;  /* 0x0000000607088291 */ /* 0x001fc4000f8ec03f */
[----:B------:R-:W-:-:S04]  /*0590*/  @!UP1 UIADD3 UR6, -UR11, 0x100000, URZ ;  /* 0x001000000b069890 */ /* 0x000fc8000fffe13f */
[----:B------:R-:W-:Y:S02]  /*05a0*/  @!UP1 USHF.L.U32 UR7, UR6, 0xb, URZ ;  /* 0x0000000b06079899 */ /* 0x000fe4000800063f */
[----:B------:R-:W-:Y:S01]  /*05b0*/  @!UP1 USHF.L.U32 UR6, UR6, 0x1, URZ ;  /* 0x0000000106069899 */ /* 0x000fe2000800063f */
[----:B------:R-:W-:Y:S01]  /*05c0*/  VOTEU.ALL UP0, P0 ;  /* 0x00000000003f7886 */ /* 0x000fe20000000000 */
[----:B-1----:R-:W-:Y:S01]  /*05d0*/  @!UP1 ULEA UR9, UR10, UR9, 0x18 ;  /* 0x000000090a099291 */ /* 0x002fe2000f8ec03f */
[----:B------:R-:W-:Y:S02]  /*05e0*/  VOTEU.ALL UP1, P0 ;  /* 0x00000000003f7886 */ /* 0x000fe40000020000 */
[----:B------:R-:W-:Y:S01]  /*05f0*/  ULDC.64 UR10, c[0x0][0x598] ;  /* 0x00016600000a7ab9 */ /* 0x000fe20000000a00 */
[----:B------:R-:W-:Y:S01]  /*0600*/  ISETP.NE.AND P0, PT, R14, 0x3, PT ;  /* 0x000000030e00780c */ /* 0x000fe20003f05270 */
[----:B------:R-:W0:Y:S02]  /*0610*/  FENCE.VIEW.ASYNC.S ;  /* 0x00000000000073c6 */ /* 0x000e240000000000 */
[----:B0-----:R0:W3:Y:S01]  /*0620*/  @!UP0 SYNCS.EXCH.64 URZ, [UR8+0xa0], UR4 ;  /* 0x0000a004083f85b2 */ /* 0x0010e20008000100 */
[----:B------:R-:W-:-:S02]  /*0630*/  ISETP.NE.U32.AND P1, PT, RZ, UR10, PT ;  /* 0x0000000aff007c0c */ /* 0x000fc4000bf25070 */
[----:B------:R-:W-:Y:S02]  /*0640*/  ISETP.EQ.OR P0, PT, R14, RZ, !P0 ;  /* 0x000000ff0e00720c */ /* 0x000fe40004702670 */
[----:B------:R-:W-:Y:S02]  /*0650*/  ISETP.NE.AND.EX P1, PT, RZ, UR11, PT, P1 ;  /* 0x0000000bff007c0c */ /* 0x000fe4000bf25310 */
[----:B------:R-:W-:-:S04]  /*0660*/  ISETP.EQ.AND P0, PT, R7, RZ, P0 ;  /* 0x000000ff0700720c */ /* 0x000fc80000702270 */
[----:B------:R-:W-:-:S04]  /*0670*/  SEL R23, RZ, 0x1, !P0 ;  /* 0x00000001ff177807 */ /* 0x000fc80004000000 */
[----:B------:R-:W-:Y:S01]  /*0680*/  SEL R23, R23, 0x2, P3 ;  /* 0x0000000217177807 */ /* 0x000fe20001800000 */
[----:B------:R0:W3:Y:S01]  /*0690*/  @!UP1 SYNCS.EXCH.64 URZ, [UR8+0xa8], UR4 ;  /* 0x0000a804083f95b2 */ /* 0x0000e20008000100 */
[----:B------:R-:W-:Y:S01]  /*06a0*/  NOP ;  /* 0x0000000000007918 */ /* 0x000fe20000000000 */
[----:B------:R0:W3:Y:S01]  /*06b0*/  @!UP2 SYNCS.EXCH.64 URZ, [UR9+0x80], UR6 ;  /* 0x00008006093fa5b2 */ /* 0x0000e20008000100 */
[----:B------:R0:W3:Y:S01]  /*06c0*/  @!UP3 SYNCS.EXCH.64 URZ, [UR9+0x88], UR6 ;  /* 0x00008806093fb5b2 */ /* 0x0000e20008000100 */
[----:B------:R0:W3:Y:S01]  /*06d0*/  @!UP4 SYNCS.EXCH.64 URZ, [UR9+0x90], UR6 ;  /* 0x00009006093fc5b2 */ /* 0x0000e20008000100 */
[----:B------:R0:W3:Y:S01]  /*06e0*/  @!UP5 SYNCS.EXCH.64 URZ, [UR9+0x98], UR6 ;  /* 0x00009806093fd5b2 */ /* 0x0000e20008000100 */
[----:B------:R-:W-:Y:S01]  /*06f0*/  NOP ;  /* 0x0000000000007918 */ /* 0x000fe20000000000 */
[----:B---34-:R-:W-:Y:S06]  /*0700*/  BAR.SYNC.DEFER_BLOCKING 0x0 ;  /* 0x0000000000007b1d */ /* 0x018fec0000010000 */
[----:B0-----:R-:W-:Y:S05]  /*0710*/  @!P1 BRA `(.L_x_3) ;  /* 0x00000000001c9947 */ /* 0x001fea0003800000 */
[----:B------:R-:W0:Y:S02]  /*0720*/  LDC.64 R2, c[0x0][0x598] ;  /* 0x00016600ff027b82 */ /* 0x000e240000000a00 */
[----:B0-----:R-:W2:Y:S02]  /*0730*/  LDG.E.64 R2, desc[UR36][R2.64] ;  /* 0x0000002402027981 */ /* 0x001ea4000c1e1b00 */
[----:B--2---:R-:W-:-:S04]  /*0740*/  ISETP.NE.U32.AND P0, PT, R2, RZ, PT ;  /* 0x000000ff0200720c */ /* 0x004fc80003f05070 */
[----:B------:R-:W-:-:S13]  /*0750*/  ISETP.NE.AND.EX P0, PT, R3, RZ, PT, P0 ;  /* 0x000000ff0300720c */ /* 0x000fda0003f05300 */
[----:B------:R-:W-:Y:S05]  /*0760*/  @!P0 BRA `(.L_x_3) ;  /* 0x0000000000088947 */ /* 0x000fea0003800000 */
[----:B------:R1:W5:Y:S01]  /*0770*/  LD.E R88, desc[UR36][R2.64] ;  /* 0x0000002402587980 */ /* 0x000362000c101900 */
[----:B------:R-:W-:Y:S05]  /*0780*/  BRA `(.L_x_4) ;  /* 0x0000000000247947 */ /* 0x000fea0003800000 */
.L_x_3:
[----:B------:R-:W-:Y:S02]  /*0790*/  ULDC.64 UR4, c[0x0][0x588] ;  /* 0x0001620000047ab9 */ /* 0x000fe40000000a00 */
[----:B------:R-:W-:-:S04]  /*07a0*/  ISETP.NE.U32.AND P0, PT, RZ, UR4, PT ;  /* 0x00000004ff007c0c */ /* 0x000fc8000bf05070 */
[----:B------:R-:W-:-:S13]  /*07b0*/  ISETP.NE.AND.EX P0, PT, RZ, UR5, PT, P0 ;  /* 0x00000005ff007c0c */ /* 0x000fda000bf05300 */
[----:B------:R-:W-:Y:S05]  /*07c0*/  @!P0 BRA `(.L_x_5) ;  /* 0x00000000000c8947 */ /* 0x000fea0003800000 */
[----:B------:R-:W0:Y:S02]  /*07d0*/  LDC.64 R88, c[0x0][0x588] ;  /* 0x00016200ff587b82 */ /* 0x000e240000000a00 */
[----:B0-----:R0:W5:Y:S01]  /*07e0*/  LDG.E R88, desc[UR36][R88.64] ;  /* 0x0000002458587981 */ /* 0x001162000c1e1900 */
[----:B------:R-:W-:Y:S05]  /*07f0*/  BRA `(.L_x_4) ;  /* 0x0000000000087947 */ /* 0x000fea0003800000 */
.L_x_5:
[----:B------:R-:W-:Y:S02]  /*0800*/  ULDC UR4, c[0x0][0x580] ;  /* 0x0001600000047ab9 */ /* 0x000fe40000000800 */
[----:B------:R-:W-:-:S07]  /*0810*/  IMAD.U32 R88, RZ, RZ, UR4 ;  /* 0x00000004ff587e24 */ /* 0x000fce000f8e00ff */
.L_x_4:
[----:B------:R-:W-:Y:S02]  /*0820*/  ULDC.64 UR4, c[0x0][0x5a0] ;  /* 0x0001680000047ab9 */ /* 0x000fe40000000a00 */
[----:B------:R-:W-:-:S04]  /*0830*/  ISETP.NE.U32.AND P0, PT, RZ, UR4, PT ;  /* 0x00000004ff007c0c */ /* 0x000fc8000bf05070 */
[----:B------:R-:W-:-:S13]  /*0840*/  ISETP.NE.AND.EX P0, PT, RZ, UR5, PT, P0 ;  /* 0x00000005ff007c0c */ /* 0x000fda000bf05300 */
[----:B------:R-:W-:Y:S05]  /*0850*/  @!P0 BRA `(.L_x_6) ;  /* 0x00000000001c8947 */ /* 0x000fea0003800000 */
[----:B-1----:R-:W1:Y:S02]  /*0860*/  LDC.64 R2, c[0x0][0x5a0] ;  /* 0x00016800ff027b82 */ /* 0x002e640000000a00 */
[----:B-1----:R-:W2:Y:S02]  /*0870*/  LDG.E.64 R2, desc[UR36][R2.64] ;  /* 0x0000002402027981 */ /* 0x002ea4000c1e1b00 */
[----:B--2---:R-:W-:-:S04]  /*0880*/  ISETP.NE.U32.AND P0, PT, R2, RZ, PT ;  /* 0x000000ff0200720c */ /* 0x004fc80003f05070 */
[----:B------:R-:W-:-:S13]  /*0890*/  ISETP.NE.AND.EX P0, PT, R3, RZ, PT, P0 ;  /* 0x000000ff0300720c */ /* 0x000fda0003f05300 */
[----:B------:R-:W-:Y:S05]  /*08a0*/  @!P0 BRA `(.L_x_6) ;  /* 0x0000000000088947 */ /* 0x000fea0003800000 */
[----:B0-----:R2:W5:Y:S01]  /*08b0*/  LD.E R89, desc[UR36][R2.64] ;  /* 0x0000002402597980 */ /* 0x001562000c101900 */
[----:B------:R-:W-:Y:S05]  /*08c0*/  BRA `(.L_x_7) ;  /* 0x0000000000247947 */ /* 0x000fea0003800000 */
.L_x_6:
[----:B------:R-:W-:Y:S02]  /*08d0*/  ULDC.64 UR4, c[0x0][0x590] ;  /* 0x0001640000047ab9 */ /* 0x000fe40000000a00 */
[----:B------:R-:W-:-:S04]  /*08e0*/  ISETP.NE.U32.AND P0, PT, RZ, UR4, PT ;  /* 0x00000004ff007c0c */ /* 0x000fc8000bf05070 */
[----:B------:R-:W-:-:S13]  /*08f0*/  ISETP.NE.AND.EX P0, PT, RZ, UR5, PT, P0 ;  /* 0x00000005ff007c0c */ /* 0x000fda000bf05300 */
[----:B------:R-:W-:Y:S05]  /*0900*/  @!P0 BRA `(.L_x_8) ;  /* 0x00000000000c8947 */ /* 0x000fea0003800000 */
[----:B-1----:R-:W0:Y:S02]  /*0910*/  LDC.64 R2, c[0x0][0x590] ;  /* 0x00016400ff027b82 */ /* 0x002e240000000a00 */
[----:B0-----:R0:W5:Y:S01]  /*0920*/  LDG.E R89, desc[UR36][R2.64] ;  /* 0x0000002402597981 */ /* 0x001162000c1e1900 */
[----:B------:R-:W-:Y:S05]  /*0930*/  BRA `(.L_x_7) ;  /* 0x0000000000087947 */ /* 0x000fea0003800000 */
.L_x_8:
[----:B------:R-:W-:Y:S02]  /*0940*/  ULDC UR4, c[0x0][0x584] ;  /* 0x0001610000047ab9 */ /* 0x000fe40000000800 */
[----:B0-----:R-:W-:-:S07]  /*0950*/  IMAD.U32 R89, RZ, RZ, UR4 ;  /* 0x00000004ff597e24 */ /* 0x001fce000f8e00ff */
.L_x_7:
[----:B012---:R-:W0:Y:S01]  /*0960*/  LDC R2, c[0x0][0x65c] ;  /* 0x00019700ff027b82 */ /* 0x007e220000000800 */
[----:B------:R-:W1:Y:S01]  /*0970*/  S2R R15, SR_CTAID.Y ;  /* 0x00000000000f7919 */ /* 0x000e620000002600 */
[----:B------:R-:W-:Y:S01]  /*0980*/  ULDC UR6, c[0x0][0x28c] ;  /* 0x0000a30000067ab9 */ /* 0x000fe20000000800 */
[----:B------:R-:W-:Y:S01]  /*0990*/  ISETP.NE.AND P0, PT, R7, 0x2, PT ;  /* 0x000000020700780c */ /* 0x000fe20003f05270 */
[----:B------:R-:W-:Y:S01]  /*09a0*/  UIADD3 UR6, UR6, 0x7f, URZ ;  /* 0x0000007f06067890 */ /* 0x000fe2000fffe03f */
[----:B------:R-:W2:Y:S01]  /*09b0*/  S2R R6, SR_CTAID.X ;  /* 0x0000000000067919 */ /* 0x000ea20000002500 */
[----:B------:R-:W-:Y:S01]  /*09c0*/  UMOV UR38, URZ ;  /* 0x0000003f00267c82 */ /* 0x000fe20008000000 */
[----:B------:R-:W-:Y:S01]  /*09d0*/  UMOV UR39, URZ ;  /* 0x0000003f00277c82 */ /* 0x000fe20008000000 */
[----:B------:R-:W-:Y:S01]  /*09e0*/  USHF.R.S32.HI UR7, URZ, 0x1f, UR6 ;  /* 0x0000001f3f077899 */ /* 0x000fe20008011406 */
[----:B------:R-:W-:-:S03]  /*09f0*/  ULDC.64 UR8, c[0x0][0x650] ;  /* 0x0001940000087ab9 */ /* 0x000fc60000000a00 */
[----:B------:R-:W-:-:S04]  /*0a00*/  ULEA.HI UR7, UR7, UR6, URZ, 0x7 ;  /* 0x0000000607077291 */ /* 0x000fc8000f8f383f */
[----:B------:R-:W-:Y:S01]  /*0a10*/  USHF.R.S32.HI UR40, URZ, 0x7, UR7 ;  /* 0x000000073f287899 */ /* 0x000fe20008011407 */
[----:B0-----:R-:W-:-:S13]  /*0a20*/  ISETP.NE.AND P1, PT, R2, 0x1, PT ;  /* 0x000000010200780c */ /* 0x001fda0003f25270 */
[----:B------:R-:W2:Y:S01]  /*0a30*/  @P1 LDC R17, c[0x0][0x10] ;  /* 0x00000400ff111b82 */ /* 0x000ea20000000800 */
[----:B-1----:R-:W-:Y:S02]  /*0a40*/  @P1 IMAD.MOV.U32 R8, RZ, RZ, R15 ;  /* 0x000000ffff081224 */ /* 0x002fe400078e000f */
[----:B------:R-:W-:Y:S02]  /*0a50*/  @P1 IMAD.MOV.U32 R9, RZ, RZ, RZ ;  /* 0x000000ffff091224 */ /* 0x000fe400078e00ff */
[----:B------:R-:W-:-:S03]  /*0a60*/  @P1 IMAD.MOV.U32 R7, RZ, RZ, RZ ;  /* 0x000000ffff071224 */ /* 0x000fc600078e00ff */
[----:B------:R-:W0:Y:S01]  /*0a70*/  @!P1 LDC R3, c[0x0][0xc] ;  /* 0x00000300ff039b82 */ /* 0x000e220000000800 */
[----:B------:R-:W-:Y:S01]  /*0a80*/  ULDC UR4, c[0x0][0xc] ;  /* 0x0000030000047ab9 */ /* 0x000fe20000000800 */
[----:B------:R-:W-:Y:S02]  /*0a90*/  ULDC UR5, c[0x0][0x10] ;  /* 0x0000040000057ab9 */ /* 0x000fe40000000800 */
[----:B------:R-:W-:-:S04]  /*0aa0*/  UIMAD.WIDE.U32 UR4, UR4, UR5, URZ ;  /* 0x00000005040472a5 */ /* 0x000fc8000f8e003f */
[----:B------:R-:W1:Y:S01]  /*0ab0*/  LDC R0, c[0x0][0x14] ;  /* 0x00000500ff007b82 */ /* 0x000e620000000800 */
[----:B--2---:R-:W-:-:S04]  /*0ac0*/  @P1 IMAD.WIDE.U32 R16, R6, R17, R8 ;  /* 0x0000001106101225 */ /* 0x004fc800078e0008 */
[----:B------:R-:W-:Y:S02]  /*0ad0*/  @P1 IMAD.IADD R17, R17, 0x1, R7 ;  /* 0x0000000111111824 */ /* 0x000fe400078e0207 */
[----:B------:R-:W-:Y:S02]  /*0ae0*/  IMAD.MOV.U32 R7, RZ, RZ, RZ ;  /* 0x000000ffff077224 */ /* 0x000fe400078e00ff */
[----:B0-----:R-:W-:-:S04]  /*0af0*/  @!P1 IMAD.WIDE.U32 R8, R3, R15, R6 ;  /* 0x0000000f03089225 */ /* 0x001fc800078e0006 */
[----:B------:R-:W-:Y:S02]  /*0b00*/  @!P1 IMAD.MOV.U32 R16, RZ, RZ, R8 ;  /* 0x000000ffff109224 */ /* 0x000fe400078e0008 */
[----:B-1----:R-:W-:-:S04]  /*0b10*/  IMAD.WIDE.U32 R10, R0, UR4, RZ ;  /* 0x00000004000a7c25 */ /* 0x002fc8000f8e00ff */
[----:B------:R-:W-:Y:S01]  /*0b20*/  IMAD R3, R0, UR5, RZ ;  /* 0x0000000500037c24 */ /* 0x000fe2000f8e02ff */
[----:B------:R0:W-:Y:S01]  /*0b30*/  STL.64 [R1], R10 ;  /* 0x0000000a01007387 */ /* 0x0001e20000100a00 */
[----:B------:R-:W-:Y:S02]  /*0b40*/  @!P1 IMAD.MOV.U32 R17, RZ, RZ, R9 ;  /* 0x000000ffff119224 */ /* 0x000fe400078e0009 */
[----:B------:R-:W-:Y:S01]  /*0b50*/  IMAD.IADD R0, R11, 0x1, R3 ;  /* 0x000000010b007824 */ /* 0x000fe200078e0203 */
[----:B------:R-:W-:Y:S06]  /*0b60*/  @P0 BRA `(.L_x_9) ;  /* 0x0000000000280947 */ /* 0x000fec0003800000 */
[----:B------:R-:W-:Y:S01]  /*0b70*/  UIMAD.WIDE.U32 UR4, UR40, 0x24924925, URZ ;  /* 0x24924925280478a5 */ /* 0x000fe2000f8e003f */
[----:B------:R-:W-:Y:S01]  /*0b80*/  IADD3 R16, P0, R16, R10, RZ ;  /* 0x0000000a10107210 */ /* 0x000fe20007f1e0ff */
[----:B------:R-:W-:Y:S02]  /*0b90*/  UISETP.GE.U32.AND UP0, UPT, UR40, 0x7, UPT ;  /* 0x000000072800788c */ /* 0x000fe4000bf06070 */
[----:B------:R-:W-:Y:S02]  /*0ba0*/  UIADD3 UR4, -UR5, UR40, URZ ;  /* 0x0000002805047290 */ /* 0x000fe4000fffe13f */
[----:B------:R-:W-:Y:S01]  /*0bb0*/  IMAD.X R17, R0, 0x1, R17, P0 ;  /* 0x0000000100117824 */ /* 0x000fe200000e0611 */
[----:B------:R-:W-:Y:S01]  /*0bc0*/  UMOV UR39, URZ ;  /* 0x0000003f00277c82 */ /* 0x000fe20008000000 */
[----:B------:R-:W-:-:S04]  /*0bd0*/  ULEA.HI UR4, UR4, UR5, URZ, 0x1f ;  /* 0x0000000504047291 */ /* 0x000fc8000f8ff83f */
[----:B------:R-:W-:-:S04]  /*0be0*/  USHF.R.U32.HI UR4, URZ, 0x2, UR4 ;  /* 0x000000023f047899 */ /* 0x000fc80008011604 */
[----:B------:R-:W-:Y:S02]  /*0bf0*/  @UP0 ULOP3.LUT UR39, UR4, 0x1, URZ, 0xc0, !UPT ;  /* 0x0000000104270892 */ /* 0x000fe4000f8ec03f */
[----:B------:R-:W-:-:S12]  /*0c00*/  UIMAD UR38, UR4, -0x7, UR40 ;  /* 0xfffffff9042678a4 */ /* 0x000fd8000f8e0228 */
.L_x_9:
[----:B------:R-:W-:Y:S01]  /*0c10*/  ISETP.GE.U32.AND P0, PT, R16, UR8, PT ;  /* 0x0000000810007c0c */ /* 0x000fe2000bf06070 */
[----:B------:R-:W-:Y:S01]  /*0c20*/  IMAD.MOV.U32 R22, RZ, RZ, -0x1 ;  /* 0xffffffffff167424 */ /* 0x000fe200078e00ff */
[----:B------:R-:W-:Y:S01]  /*0c30*/  PRMT R3, RZ, 0x7610, R3 ;  /* 0x00007610ff037816 */ /* 0x000fe20000000003 */
[----:B------:R-:W-:Y:S01]  /*0c40*/  IMAD.MOV.U32 R19, RZ, RZ, -0x1 ;  /* 0xffffffffff137424 */ /* 0x000fe200078e00ff */
[----:B------:R-:W-:Y:S01]  /*0c50*/  ISETP.GE.U32.AND.EX P0, PT, R17, UR9, PT, P0 ;  /* 0x0000000911007c0c */ /* 0x000fe2000bf06100 */
[----:B------:R-:W-:-:S12]  /*0c60*/  IMAD.MOV.U32 R18, RZ, RZ, -0x1 ;  /* 0xffffffffff127424 */ /* 0x000fd800078e00ff */
[----:B------:R-:W-:Y:S05]  /*0c70*/  @P0 BRA `(.L_x_10) ;  /* 0x0000000400580947 */ /* 0x000fea0003800000 */
[----:B------:R-:W1:Y:S01]  /*0c80*/  LDC.64 R20, c[0x0][0x628] ;  /* 0x00018a00ff147b82 */ /* 0x000e620000000a00 */
[----:B------:R-:W-:Y:S02]  /*0c90*/  IMAD.MOV.U32 R8, RZ, RZ, R16 ;  /* 0x000000ffff087224 */ /* 0x000fe400078e0010 */
[----:B------:R-:W-:-:S05]  /*0ca0*/  IMAD.MOV.U32 R9, RZ, RZ, R17 ;  /* 0x000000ffff097224 */ /* 0x000fca00078e0011 */
[----:B------:R-:W2:Y:S08]  /*0cb0*/  LDC R18, c[0x0][0x630] ;  /* 0x00018c00ff127b82 */ /* 0x000eb00000000800 */
[----:B------:R-:W3:Y:S01]  /*0cc0*/  LDC.64 R24, c[0x0][0x620] ;  /* 0x00018800ff187b82 */ /* 0x000ee20000000a00 */
[----:B-1----:R-:W-:-:S04]  /*0cd0*/  ISETP.NE.U32.AND P0, PT, R20, RZ, PT ;  /* 0x000000ff1400720c */ /* 0x002fc80003f05070 */
[----:B------:R-:W-:-:S13]  /*0ce0*/  ISETP.NE.AND.EX P0, PT, R21, RZ, PT, P0 ;  /* 0x000000ff1500720c */ /* 0x000fda0003f05300 */
[----:B--23--:R-:W-:Y:S05]  /*0cf0*/  @!P0 BRA `(.L_x_11) ;  /* 0x0000000000288947 */ /* 0x00cfea0003800000 */
[----:B------:R-:W1:Y:S02]  /*0d00*/  LDC R3, c[0x0][0x634] ;  /* 0x00018d00ff037b82 */ /* 0x000e640000000800 */
[----:B-1----:R-:W-:-:S05]  /*0d10*/  IADD3 R3, P0, R16, R3, RZ ;  /* 0x0000000310037210 */ /* 0x002fca0007f1e0ff */
[----:B------:R-:W-:-:S04]  /*0d20*/  IMAD.X R19, RZ, RZ, R17, P0 ;  /* 0x000000ffff137224 */ /* 0x000fc800000e0611 */
[----:B------:R-:W-:-:S04]  /*0d30*/  IMAD.WIDE.U32 R8, R19, R20, RZ ;  /* 0x0000001413087225 */ /* 0x000fc800078e00ff */
[----:B0-----:R-:W-:-:S04]  /*0d40*/  IMAD.WIDE.U32 R10, P0, R3, R21, R8 ;  /* 0x00000015030a7225 */ /* 0x001fc80007800008 */
[----:B------:R-:W-:-:S04]  /*0d50*/  IMAD.WIDE.U32 R8, R3, R20, RZ ;  /* 0x0000001403087225 */ /* 0x000fc800078e00ff */
[----:B------:R-:W-:Y:S01]  /*0d60*/  IMAD.X R13, RZ, RZ, RZ, P0 ;  /* 0x000000ffff0d7224 */ /* 0x000fe200000e06ff */
[----:B------:R-:W-:Y:S01]  /*0d70*/  IADD3 RZ, P0, R9, R10, RZ ;  /* 0x0000000a09ff7210 */ /* 0x000fe20007f1e0ff */
[----:B------:R-:W-:-:S04]  /*0d80*/  IMAD.MOV.U32 R12, RZ, RZ, R11 ;  /* 0x000000ffff0c7224 */ /* 0x000fc800078e000b */
[----:B------:R-:W-:-:S08]  /*0d90*/  IMAD.WIDE.U32.X R8, R19, R21, R12, P0 ;  /* 0x0000001513087225 */ /* 0x000fd000000e040c */
.L_x_11:
[-CC-:B------:R-:W-:Y:S01]  /*0da0*/  SHF.R.U64 R30, R8, R18.reuse, R9.reuse ;  /* 0x00000012081e7219 */ /* 0x180fe20000001209 */
[----:B------:R-:W1:Y:S01]  /*0db0*/  LDC R12, c[0x0][0x618] ;  /* 0x00018600ff0c7b82 */ /* 0x000e620000000800 */
[----:B------:R-:W-:Y:S01]  /*0dc0*/  SHF.R.U32.HI R7, RZ, R18, R9 ;  /* 0x00000012ff077219 */ /* 0x000fe20000011609 */
[----:B------:R-:W-:Y:S01]  /*0dd0*/  ULDC UR4, c[0x0][0x150] ;  /* 0x0000540000047ab9 */ /* 0x000fe20000000800 */
[----:B0-----:R-:W-:Y:S02]  /*0de0*/  IADD3 R11, P0, RZ, -R30, RZ ;  /* 0x8000001eff0b7210 */ /* 0x001fe40007f1e0ff */
[----:B------:R-:W-:-:S03]  /*0df0*/  I2FP.F32.U32 R3, R6 ;  /* 0x0000000600037245 */ /* 0x000fc60000201000 */
[----:B------:R-:W0:Y:S01]  /*0e00*/  LDC.64 R26, c[0x0][0x640] ;  /* 0x00019000ff1a7b82 */ /* 0x000e220000000a00 */
[----:B------:R-:W-:Y:S02]  /*0e10*/  IMAD.X R13, RZ, RZ, ~R7, P0 ;  /* 0x000000ffff0d7224 */ /* 0x000fe400000e0e07 */
[----:B------:R-:W-:Y:S01]  /*0e20*/  FMUL R3, R3, UR4 ;  /* 0x0000000403037c20 */ /* 0x000fe20008400000 */
[----:B------:R-:W-:Y:S01]  /*0e30*/  IMAD.WIDE.U32 R8, R11, R24, R16 ;  /* 0x000000180b087225 */ /* 0x000fe200078e0010 */
[----:B------:R-:W-:-:S03]  /*0e40*/  ULDC UR4, c[0x0][0x154] ;  /* 0x0000550000047ab9 */ /* 0x000fc60000000800 */
[----:B------:R-:W-:Y:S01]  /*0e50*/  IMAD R10, R13, R24, RZ ;  /* 0x000000180d0a7224 */ /* 0x000fe200078e02ff */
[----:B------:R-:W2:Y:S01]  /*0e60*/  LDC R7, c[0x0][0x144] ;  /* 0x00005100ff077b82 */ /* 0x000ea20000000800 */
[----:B------:R-:W3:Y:S02]  /*0e70*/  F2I.U32.TRUNC.NTZ R3, R3 ;  /* 0x0000000300037305 */ /* 0x000ee4000020f000 */
[----:B------:R-:W-:-:S04]  /*0e80*/  IMAD R11, R11, R25, R10 ;  /* 0x000000190b0b7224 */ /* 0x000fc800078e020a */
[----:B------:R-:W-:Y:S01]  /*0e90*/  IMAD.IADD R9, R9, 0x1, R11 ;  /* 0x0000000109097824 */ /* 0x000fe200078e020b */
[----:B------:R-:W4:Y:S01]  /*0ea0*/  LDC R18, c[0x0][0x608] ;  /* 0x00018200ff127b82 */ /* 0x000f220000000800 */
[----:B------:R-:W-:-:S03]  /*0eb0*/  IMAD.MOV.U32 R11, RZ, RZ, -0x1 ;  /* 0xffffffffff0b7424 */ /* 0x000fc600078e00ff */
[-C--:B-1----:R-:W-:Y:S02]  /*0ec0*/  SHF.R.U64 R22, R8, R12.reuse, R9 ;  /* 0x0000000c08167219 */ /* 0x082fe40000001209 */
[----:B------:R-:W-:Y:S02]  /*0ed0*/  I2FP.F32.U32 R8, R15 ;  /* 0x0000000f00087245 */ /* 0x000fe40000201000 */
[----:B------:R-:W1:Y:S01]  /*0ee0*/  LDC R24, c[0x0][0x658] ;  /* 0x00019600ff187b82 */ /* 0x000e620000000800 */
[----:B0-----:R-:W-:Y:S01]  /*0ef0*/  ISETP.NE.U32.AND P0, PT, R26, RZ, PT ;  /* 0x000000ff1a00720c */ /* 0x001fe20003f05070 */
[----:B---3--:R-:W-:Y:S01]  /*0f00*/  IMAD.MOV R10, RZ, RZ, -R3 ;  /* 0x000000ffff0a7224 */ /* 0x008fe200078e0a03 */
[----:B------:R-:W-:Y:S01]  /*0f10*/  SHF.R.U32.HI R9, RZ, R12, R9 ;  /* 0x0000000cff097219 */ /* 0x000fe20000011609 */
[----:B------:R-:W-:Y:S01]  /*0f20*/  FMUL R8, R8, UR4 ;  /* 0x0000000408087c20 */ /* 0x000fe20008400000 */
[----:B------:R-:W-:-:S03]  /*0f30*/  ISETP.NE.AND.EX P0, PT, R27, RZ, PT, P0 ;  /* 0x000000ff1b00720c */ /* 0x000fc60003f05300 */
[----:B------:R-:W0:Y:S01]  /*0f40*/  LDC R20, c[0x0][0x148] ;  /* 0x00005200ff147b82 */ /* 0x000e220000000800 */
[----:B--2---:R-:W-:-:S07]  /*0f50*/  IMAD R3, R7, R10, R6 ;  /* 0x0000000a07037224 */ /* 0x004fce00078e0206 */
[----:B------:R-:W2:Y:S01]  /*0f60*/  LDC R21, c[0x0][0x600] ;  /* 0x00018000ff157b82 */ /* 0x000ea20000000800 */
[-CC-:B----4-:R-:W-:Y:S02]  /*0f70*/  SHF.R.U64 R32, R22, R18.reuse, R9.reuse ;  /* 0x0000001216207219 */ /* 0x190fe40000001209 */
[----:B------:R-:W-:Y:S01]  /*0f80*/  SHF.R.U32.HI R7, RZ, R18, R9 ;  /* 0x00000012ff077219 */ /* 0x000fe20000011609 */
[----:B------:R-:W-:Y:S01]  /*0f90*/  IMAD.MOV.U32 R9, RZ, RZ, 0x1 ;  /* 0x00000001ff097424 */ /* 0x000fe200078e00ff */
[----:B------:R3:W4:Y:S03]  /*0fa0*/  F2I.U32.TRUNC.NTZ R18, R8 ;  /* 0x0000000800127305 */ /* 0x000726000020f000 */
[----:B------:R-:W0:Y:S01]  /*0fb0*/  LDC R25, c[0x0][0x648] ;  /* 0x00019200ff197b82 */ /* 0x000e220000000800 */
[-C--:B-1----:R-:W-:Y:S02]  /*0fc0*/  SHF.L.U32 R6, R11, R24.reuse, RZ ;  /* 0x000000180b067219 */ /* 0x082fe400000006ff */
[----:B------:R-:W-:-:S02]  /*0fd0*/  SHF.R.U64 R34, R32, R24, R7 ;  /* 0x0000001820227219 */ /* 0x000fc40000001207 */
[----:B------:R-:W-:Y:S02]  /*0fe0*/  LOP3.LUT R13, RZ, R6, RZ, 0x33, !PT ;  /* 0x00000006ff0d7212 */ /* 0x000fe400078e33ff */
[-C--:B------:R-:W-:Y:S01]  /*0ff0*/  SHF.R.U32.HI R7, RZ, R24.reuse, R7 ;  /* 0x00000018ff077219 */ /* 0x080fe20000011607 */
[----:B------:R-:W1:Y:S01]  /*1000*/  LDC R29, c[0x0][0x638] ;  /* 0x00018e00ff1d7b82 */ /* 0x000e620000000800 */
[----:B------:R-:W-:Y:S01]  /*1010*/  SHF.L.U32 R12, R9, R24, RZ ;  /* 0x00000018090c7219 */ /* 0x000fe200000006ff */
[----:B------:R-:W-:-:S06]  /*1020*/  IMAD.MOV.U32 R6, RZ, RZ, R34 ;  /* 0x000000ffff067224 */ /* 0x000fcc00078e0022 */
[----:B------:R-:W0:Y:S01]  /*1030*/  LDC R28, c[0x0][0x610] ;  /* 0x00018400ff1c7b82 */ /* 0x000e220000000800 */
[----:B---34-:R-:W-:Y:S05]  /*1040*/  @!P0 BRA `(.L_x_12) ;  /* 0x0000000000288947 */ /* 0x018fea0003800000 */
[----:B------:R-:W3:Y:S02]  /*1050*/  LDC R11, c[0x0][0x64c] ;  /* 0x00019300ff0b7b82 */ /* 0x000ee40000000800 */
[----:B---3--:R-:W-:-:S05]  /*1060*/  IADD3 R11, P0, R34, R11, RZ ;  /* 0x0000000b220b7210 */ /* 0x008fca0007f1e0ff */
[----:B------:R-:W-:-:S04]  /*1070*/  IMAD.X R19, RZ, RZ, R7, P0 ;  /* 0x000000ffff137224 */ /* 0x000fc800000e0607 */
[----:B------:R-:W-:-:S04]  /*1080*/  IMAD.WIDE.U32 R6, R19, R26, RZ ;  /* 0x0000001a13067225 */ /* 0x000fc800078e00ff */
[----:B------:R-:W-:-:S04]  /*1090*/  IMAD.WIDE.U32 R8, P0, R11, R27, R6 ;  /* 0x0000001b0b087225 */ /* 0x000fc80007800006 */
[----:B------:R-:W-:-:S04]  /*10a0*/  IMAD.WIDE.U32 R6, R11, R26, RZ ;  /* 0x0000001a0b067225 */ /* 0x000fc800078e00ff */
[----:B------:R-:W-:Y:S01]  /*10b0*/  IMAD.X R11, RZ, RZ, RZ, P0 ;  /* 0x000000ffff0b7224 */ /* 0x000fe200000e06ff */
[----:B------:R-:W-:Y:S01]  /*10c0*/  IADD3 RZ, P0, R7, R8, RZ ;  /* 0x0000000807ff7210 */ /* 0x000fe20007f1e0ff */
[----:B------:R-:W-:-:S04]  /*10d0*/  IMAD.MOV.U32 R10, RZ, RZ, R9 ;  /* 0x000000ffff0a7224 */ /* 0x000fc800078e0009 */
[----:B------:R-:W-:-:S08]  /*10e0*/  IMAD.WIDE.U32.X R6, R19, R27, R10, P0 ;  /* 0x0000001b13067225 */ /* 0x000fd000000e040a */
.L_x_12:
[----:B0-----:R-:W-:Y:S01]  /*10f0*/  SHF.R.U64 R6, R6, R25, R7 ;  /* 0x0000001906067219 */ /* 0x001fe20000001207 */
[----:B--2---:R-:W-:Y:S01]  /*1100*/  VIADD R7, R21, 0xffffffff ;  /* 0xffffffff15077836 */ /* 0x004fe20000000000 */
[----:B------:R-:W-:Y:S01]  /*1110*/  LOP3.LUT R13, R32, R13, RZ, 0xc0, !PT ;  /* 0x0000000d200d7212 */ /* 0x000fe200078ec0ff */
[----:B------:R-:W-:Y:S02]  /*1120*/  IMAD.MOV R18, RZ, RZ, -R18 ;  /* 0x000000ffff127224 */ /* 0x000fe400078e0a12 */
[----:B------:R-:W-:Y:S01]  /*1130*/  IMAD.MOV R8, RZ, RZ, -R6 ;  /* 0x000000ffff087224 */ /* 0x000fe200078e0a06 */
[----:B------:R-:W-:Y:S01]  /*1140*/  LOP3.LUT R7, R22, R7, RZ, 0xc0, !PT ;  /* 0x0000000716077212 */ /* 0x000fe200078ec0ff */
[----:B------:R-:W-:Y:S02]  /*1150*/  IMAD R12, R12, R6, R13 ;  /* 0x000000060c0c7224 */ /* 0x000fe400078e020d */
[----:B------:R-:W-:Y:S02]  /*1160*/  @P1 IMAD R3, R20, R18, R15 ;  /* 0x0000001214031224 */ /* 0x000fe400078e020f */
[----:B-1----:R-:W-:-:S02]  /*1170*/  IMAD R6, R8, R29, R34 ;  /* 0x0000001d08067224 */ /* 0x002fc400078e0222 */
[----:B------:R-:W-:Y:S02]  /*1180*/  IMAD R22, R12, R28, R3 ;  /* 0x0000001c0c167224 */ /* 0x000fe400078e0203 */
[----:B------:R-:W-:Y:S02]  /*1190*/  IMAD R7, R6, R21, R7 ;  /* 0x0000001506077224 */ /* 0x000fe400078e0207 */
[----:B------:R-:W-:Y:S02]  /*11a0*/  IMAD.MOV.U32 R3, RZ, RZ, 0x1 ;  /* 0x00000001ff037424 */ /* 0x000fe400078e00ff */
[----:B------:R-:W-:Y:S01]  /*11b0*/  IMAD.MOV.U32 R18, RZ, RZ, R30 ;  /* 0x000000ffff127224 */ /* 0x000fe200078e001e */
[----:B------:R-:W-:Y:S02]  /*11c0*/  SEL R19, R7, R22, !P1 ;  /* 0x0000001607137207 */ /* 0x000fe40004800000 */
[----:B------:R-:W-:-:S07]  /*11d0*/  SEL R22, R22, R7, !P1 ;  /* 0x0000000716167207 */ /* 0x000fce0004800000 */
.L_x_10:
[----:B------:R-:W-:Y:S05]  /*11e0*/  @!P2 BRA `(.L_x_13) ;  /* 0x000000480034a947 */ /* 0x000fea0003800000 */
[----:B------:R-:W-:-:S13]  /*11f0*/  ISETP.GT.U32.AND P0, PT, R31, 0x1, PT ;  /* 0x000000011f00780c */ /* 0x000fda0003f04070 */
[----:B------:R-:W-:Y:S05]  /*1200*/  @P0 EXIT ;  /* 0x000000000000094d */ /* 0x000fea0003800000 */
.L_x_14:
[----:B------:R-:W-:-:S08]  /*1210*/  NOP ;  /* 0x0000000000007918 */ /* 0x000fd00000000000 */
[----:B------:R-:W1:Y:S02]  /*1220*/  USETMAXREG.TRY_ALLOC.CTAPOOL UP0, 0xe8 ;  /* 0x000000e8000079c8 */ /* 0x000e640008000600 */
[----:B-1----:R-:W-:-:S13]  /*1230*/  PLOP3.LUT P0, PT, PT, PT, UP0, 0x80, 0x0 ;  /* 0x000000000000781c */ /* 0x002fda0003f0f008 */
[----:B------:R-:W-:Y:S05]  /*1240*/  @!P0 BRA `(.L_x_14) ;  /* 0xfffffffc00f08947 */ /* 0x000fea000383ffff */
[----:B------:R-:W-:-:S13]  /*1250*/  LOP3.LUT P0, RZ, R3, 0xff, RZ, 0xc0, !PT ;  /* 0x000000ff03ff7812 */ /* 0x000fda000780c0ff */
[----:B------:R-:W-:Y:S05]  /*1260*/  @!P0 EXIT ;  /* 0x000000000000894d */ /* 0x000fea0003800000 */
[----:B------:R-:W2:Y:S01]  /*1270*/  LDL.64 R8, [R1] ;  /* 0x0000000001087983 */ /* 0x000ea20000100a00 */
[----:B------:R-:W-:Y:S01]  /*1280*/  SHF.R.S32.HI R3, RZ, 0x1f, R4 ;  /* 0x0000001fff037819 */ /* 0x000fe20000011404 */
[----:B------:R-:W1:Y:S01]  /*1290*/  S2UR UR4, SR_CgaCtaId ;  /* 0x00000000000479c3 */ /* 0x000e620000008800 */
[----:B------:R-:W-:Y:S02]  /*12a0*/  UISETP.LT.AND UP0, UPT, UR40, 0x1, UPT ;  /* 0x000000012800788c */ /* 0x000fe4000bf01270 */
[CC--:B------:R-:W-:Y:S01]  /*12b0*/  LEA.HI R5, R3.reuse, R4.reuse, RZ, 0x2 ;  /* 0x0000000403057211 */ /* 0x0c0fe200078f10ff */
[----:B------:R-:W-:Y:S01]  /*12c0*/  UIADD3 UR5, UR43, -0x1, URZ ;  /* 0xffffffff2b057890 */ /* 0x000fe2000fffe03f */
[----:B------:R-:W-:Y:S01]  /*12d0*/  LEA.HI R3, R3, R4, RZ, 0x5 ;  /* 0x0000000403037211 */ /* 0x000fe200078f28ff */
[----:B------:R-:W-:Y:S01]  /*12e0*/  USEL UR42, UR40, 0x1, UP0 ;  /* 0x00000001282a7887 */ /* 0x000fe20008000000 */
[--C-:B------:R-:W-:Y:S01]  /*12f0*/  SHF.R.S32.HI R90, RZ, 0x2, R5.reuse ;  /* 0x00000002ff5a7819 */ /* 0x100fe20000011405 */
[----:B------:R-:W3:Y:S01]  /*1300*/  LDC R94, c[0x0][0x658] ;  /* 0x00019600ff5e7b82 */ /* 0x000ee20000000800 */
[----:B------:R-:W-:Y:S01]  /*1310*/  SHF.R.S32.HI R7, RZ, 0x1f, R5 ;  /* 0x0000001fff077819 */ /* 0x000fe20000011405 */
[----:B------:R-:W-:Y:S01]  /*1320*/  UMOV UR41, 0x400 ;  /* 0x0000040000297882 */ /* 0x000fe20000000000 */
[----:B------:R-:W-:Y:S01]  /*1330*/  SHF.R.S32.HI R3, RZ, 0x5, R3 ;  /* 0x00000005ff037819 */ /* 0x000fe20000011403 */
[----:B------:R-:W-:Y:S01]  /*1340*/  UISETP.NE.AND UP0, UPT, UR5, URZ, UPT ;  /* 0x0000003f0500728c */ /* 0x000fe2000bf05270 */
[----:B------:R-:W-:Y:S01]  /*1350*/  LEA.HI R7, R7, R90, RZ, 0x3 ;  /* 0x0000005a07077211 */ /* 0x000fe200078f18ff */
[----:B------:R-:W-:Y:S01]  /*1360*/  ULDC UR6, c[0x0][0x284] ;  /* 0x0000a10000067ab9 */ /* 0x000fe20000000800 */
[----:B------:R-:W-:Y:S01]  /*1370*/  LOP3.LUT R5, R5, 0xfffffffc, RZ, 0xc0, !PT ;  /* 0xfffffffc05057812 */ /* 0x000fe200078ec0ff */
[----:B------:R-:W4:Y:S01]  /*1380*/  LDC R6, c[0x0][0x288] ;  /* 0x0000a200ff067b82 */ /* 0x000f220000000800 */
[----:B------:R-:W-:Y:S01]  /*1390*/  LOP3.LUT R7, R7, 0xfffffff8, RZ, 0xc0, !PT ;  /* 0xfffffff807077812 */ /* 0x000fe200078ec0ff */
[----:B------:R-:W-:-:S02]  /*13a0*/  USHF.L.U32 UR45, UR40, 0x1, URZ ;  /* 0x00000001282d7899 */ /* 0x000fc4000800063f */
[----:B------:R-:W-:Y:S01]  /*13b0*/  IMAD.IADD R5, R4, 0x1, -R5 ;  /* 0x0000000104057824 */ /* 0x000fe200078e0a05 */
[----:B------:R-:W-:Y:S01]  /*13c0*/  UIADD3 UR42, -UR42, UR40, URZ ;  /* 0x000000282a2a7290 */ /* 0x000fe2000fffe13f */
[----:B------:R-:W-:Y:S02]  /*13d0*/  IMAD.IADD R90, R90, 0x1, -R7 ;  /* 0x000000015a5a7824 */ /* 0x000fe400078e0a07 */
[----:B------:R-:W0:Y:S01]  /*13e0*/  LDC R97, c[0x0][0x600] ;  /* 0x00018000ff617b82 */ /* 0x000e220000000800 */
[----:B-1----:R-:W-:Y:S01]  /*13f0*/  ULEA UR41, UR4, UR41, 0x18 ;  /* 0x0000002904297291 */ /* 0x002fe2000f8ec03f */
[--C-:B------:R-:W-:Y:S01]  /*1400*/  IMAD R99, R3, -0x10, -R90.reuse ;  /* 0xfffffff003637824 */ /* 0x100fe200078e0a5a */
[--C-:B------:R-:W-:Y:S01]  /*1410*/  SHF.R.S32.HI R91, RZ, 0x1f, R90.reuse ;  /* 0x0000001fff5b7819 */ /* 0x100fe2000001145a */
[----:B------:R-:W-:Y:S01]  /*1420*/  USHF.L.U32 UR4, UR5, 0x3, URZ ;  /* 0x0000000305047899 */ /* 0x000fe2000800063f */
[----:B------:R-:W-:Y:S01]  /*1430*/  IMAD.MOV.U32 R7, RZ, RZ, 0x1 ;  /* 0x00000001ff077424 */ /* 0x000fe200078e00ff */
[----:B------:R-:W-:Y:S01]  /*1440*/  USEL UR5, URZ, 0x1, UP0 ;  /* 0x000000013f057887 */ /* 0x000fe20008000000 */
[----:B------:R-:W-:Y:S01]  /*1450*/  IMAD.SHL.U32 R92, R5, 0x2, RZ ;  /* 0x00000002055c7824 */ /* 0x000fe200078e00ff */
[----:B------:R-:W-:Y:S01]  /*1460*/  UIADD3 UR46, UR41, 0x80, URZ ;  /* 0x00000080292e7890 */ /* 0x000fe2000fffe03f */
[----:B------:R-:W-:Y:S01]  /*1470*/  IMAD.WIDE R90, R3, 0x10, R90 ;  /* 0x00000010035a7825 */ /* 0x000fe200078e025a */
[----:B------:R-:W-:-:S02]  /*1480*/  ULOP3.LUT UR4, UR4, 0x8, URZ, 0xc0, !UPT ;  /* 0x0000000804047892 */ /* 0x000fc4000f8ec03f */
[----:B------:R-:W-:Y:S01]  /*1490*/  SHF.R.S32.HI R93, RZ, 0x1f, R92 ;  /* 0x0000001fff5d7819 */ /* 0x000fe2000001145c */
[----:B------:R-:W-:Y:S01]  /*14a0*/  IMAD.MOV.U32 R3, RZ, RZ, -0x1 ;  /* 0xffffffffff037424 */ /* 0x000fe200078e00ff */
[----:B------:R-:W-:Y:S01]  /*14b0*/  ULEA UR43, UR43, UR46, 0x3 ;  /* 0x0000002e2b2b7291 */ /* 0x000fe2000f8e183f */
[----:B------:R-:W-:Y:S01]  /*14c0*/  IMAD.U32 R101, RZ, RZ, UR5 ;  /* 0x00000005ff657e24 */ /* 0x000fe2000f8e00ff */
[----:B------:R-:W-:Y:S01]  /*14d0*/  ULOP3.LUT UR47, UR4, 0x8, URZ, 0x3c, !UPT ;  /* 0x00000008042f7892 */ /* 0x000fe2000f8e3c3f */
[----:B----4-:R-:W-:Y:S01]  /*14e0*/  IMAD R95, R5, -0x2, R6 ;  /* 0xfffffffe055f7824 */ /* 0x010fe200078e0206 */
[-C--:B---3--:R-:W-:Y:S01]  /*14f0*/  SHF.L.U32 R3, R3, R94.reuse, RZ ;  /* 0x0000005e03037219 */ /* 0x088fe200000006ff */
[----:B------:R-:W-:Y:S01]  /*1500*/  VIADD R99, R99, UR6 ;  /* 0x0000000663637c36 */ /* 0x000fe20008000000 */
[----:B------:R-:W-:Y:S01]  /*1510*/  SHF.L.U32 R94, R7, R94, RZ ;  /* 0x0000005e075e7219 */ /* 0x000fe200000006ff */
[----:B------:R-:W-:Y:S01]  /*1520*/  ULOP3.LUT UR44, UR4, 0x18, URZ, 0x3c, !UPT ;  /* 0x00000018042c7892 */ /* 0x000fe2000f8e3c3f */
[----:B------:R-:W-:Y:S01]  /*1530*/  LOP3.LUT R98, RZ, R3, RZ, 0x33, !PT ;  /* 0x00000003ff627212 */ /* 0x000fe200078e33ff */
[----:B0-----:R-:W-:Y:S01]  /*1540*/  VIADD R97, R97, 0xffffffff ;  /* 0xffffffff61617836 */ /* 0x001fe20000000000 */
[----:B--2---:R-:W-:-:S09]  /*1550*/  SHF.L.U64.HI R96, R8, 0x1, R0 ;  /* 0x0000000108607819 */ /* 0x004fd20000010200 */
.L_x_166:
[----:B------:R-:W-:-:S04]  /*1560*/  SHF.L.U32 R0, R101, 0x1f, RZ ;  /* 0x0000001f65007819 */ /* 0x000fc800000006ff */
[----:B------:R-:W0:Y:S02]  /*1570*/  SYNCS.PHASECHK.TRANS64.TRYWAIT P0, [UR43+-0x8], R0 ;  /* 0xfffff800ff0075a7 */ /* 0x000e24000800016b */
[----:B01--4-:R-:W-:Y:S05]  /*1580*/  @!P0 BRA `(.L_x_15) ;  /* 0x0000005400a88947 */ /* 0x013fea0003800000 */
.L_x_191:
[----:B------:R-:W-:Y:S02]  /*1590*/  ULDC UR4, c[0x0][0x28c] ;  /* 0x0000a30000047ab9 */ /* 0x000fe40000000800 */
[----:B------:R-:W-:-:S13]  /*15a0*/  ISETP.LT.AND P0, PT, RZ, UR4, PT ;  /* 0x00000004ff007c0c */ /* 0x000fda000bf01270 */
[----:B------:R-:W-:Y:S05]  /*15b0*/  @P0 BRA `(.L_x_16) ;  /* 0x0000000000400947 */ /* 0x000fea0003800000 */
[----:B0-----:R-:W-:Y:S01]  /*15c0*/  MOV R0, 0x0 ;  /* 0x0000000000007802 */ /* 0x001fe20000000f00 */
[----:B------:R-:W-:Y:S01]  /*15d0*/  ULDC.64 UR4, c[0x4][0x68] ;  /* 0x01001a0000047ab9 */ /* 0x000fe20000000a00 */
[----:B------:R-:W-:Y:S01]  /*15e0*/  ULDC.64 UR6, c[0x4][0x8] ;  /* 0x0100020000067ab9 */ /* 0x000fe20000000a00 */
[----:B------:R-:W-:Y:S01]  /*15f0*/  IMAD.U32 R4, RZ, RZ, UR4 ;  /* 0x00000004ff047e24 */ /* 0x000fe2000f8e00ff */
[----:B------:R0:W1:Y:S01]  /*1600*/  LDC.64 R14, c[0x4][R0] ;  /* 0x01000000000e7b82 */ /* 0x0000620000000a00 */
[----:B------:R-:W-:Y:S01]  /*1610*/  IMAD.U32 R5, RZ, RZ, UR5 ;  /* 0x00000005ff057e24 */ /* 0x000fe2000f8e00ff */
[----:B------:R-:W-:Y:S01]  /*1620*/  ULDC.64 UR4, c[0x4][0x70] ;  /* 0x01001c0000047ab9 */ /* 0x000fe20000000a00 */
[----:B------:R-:W-:Y:S02]  /*1630*/  IMAD.U32 R10, RZ, RZ, UR6 ;  /* 0x00000006ff0a7e24 */ /* 0x000fe4000f8e00ff */
[----:B------:R-:W-:Y:S02]  /*1640*/  IMAD.U32 R6, RZ, RZ, UR4 ;  /* 0x00000004ff067e24 */ /* 0x000fe4000f8e00ff */
[----:B------:R-:W-:-:S02]  /*1650*/  IMAD.U32 R7, RZ, RZ, UR5 ;  /* 0x00000005ff077e24 */ /* 0x000fc4000f8e00ff */
[----:B------:R-:W-:Y:S02]  /*1660*/  IMAD.U32 R11, RZ, RZ, UR7 ;  /* 0x00000007ff0b7e24 */ /* 0x000fe4000f8e00ff */
[----:B------:R-:W-:Y:S02]  /*1670*/  IMAD.MOV.U32 R8, RZ, RZ, 0x1e1 ;  /* 0x000001e1ff087424 */ /* 0x000fe400078e00ff */
[----:B------:R-:W-:Y:S02]  /*1680*/  IMAD.MOV.U32 R12, RZ, RZ, 0x1 ;  /* 0x00000001ff0c7424 */ /* 0x000fe400078e00ff */
[----:B0-----:R-:W-:-:S07]  /*1690*/  IMAD.MOV.U32 R13, RZ, RZ, RZ ;  /* 0x000000ffff0d7224 */ /* 0x001fce00078e00ff */
[----:B------:R-:W-:-:S07]  /*16a0*/  LEPC R20, `(.L_x_16) ;  /* 0x000000001014794e */ /* 0x000fce0000000000 */
[----:B-1---5:R-:W-:Y:S05]  /*16b0*/  CALL.ABS.NOINC R14 ;  /* 0x000000000e007343 */ /* 0x022fea0003c00000 */
.L_x_16:
[----:B0-----:R-:W-:-:S04]  /*16c0*/  LOP3.LUT R0, R23, 0x1, RZ, 0xfc, !PT ;  /* 0x0000000117007812 */ /* 0x001fc800078efcff */
[----:B------:R-:W-:-:S13]  /*16d0*/  ISETP.NE.AND P0, PT, R0, 0x3, PT ;  /* 0x000000030000780c */ /* 0x000fda0003f05270 */
[----:B------:R-:W-:Y:S05]  /*16e0*/  @!P0 BRA `(.L_x_17) ;  /* 0x0000000000048947 */ /* 0x000fea0003800000 */
[----:B------:R-:W-:Y:S01]  /*16f0*/  BPT.TRAP 0x1 ;  /* 0x000000040000795c */ /* 0x000fe20000300000 */
.L_x_17:
[----:B------:R-:W-:Y:S02]  /*1700*/  IMAD.U32 R3, RZ, RZ, UR38 ;  /* 0x00000026ff037e24 */ /* 0x000fe4000f8e00ff */
[----:B------:R-:W-:-:S03]  /*1710*/  IMAD.U32 R0, RZ, RZ, UR39 ;  /* 0x00000027ff007e24 */ /* 0x000fc6000f8e00ff */
[----:B------:R-:W-:Y:S02]  /*1720*/  LEA R3, R3, UR41, 0x3 ;  /* 0x0000002903037c11 */ /* 0x000fe4000f8e18ff */
[----:B------:R-:W-:-:S04]  /*1730*/  SHF.L.U32 R0, R0, 0x1f, RZ ;  /* 0x0000001f00007819 */ /* 0x000fc800000006ff */
[----:B------:R0:W1:Y:S01]  /*1740*/  SYNCS.PHASECHK.TRANS64.TRYWAIT P1, [R3+URZ], R0 ;  /* 0x00000000030075a7 */ /* 0x000062000802017f */
[----:B------:R-:W-:Y:S05]  /*1750*/  @!P0 BRA `(.L_x_18) ;  /* 0x0000000000048947 */ /* 0x000fea0003800000 */
[----:B------:R-:W-:Y:S01]  /*1760*/  BPT.TRAP 0x1 ;  /* 0x000000040000795c */ /* 0x000fe20000300000 */
.L_x_18:
[----:B------:R-:W-:-:S05]  /*1770*/  IMAD.U32 R4, RZ, RZ, UR42 ;  /* 0x0000002aff047e24 */ /* 0x000fca000f8e00ff */
[----:B------:R-:W-:Y:S01]  /*1780*/  ISETP.GE.AND P2, PT, R4, 0x1, PT ;  /* 0x000000010400780c */ /* 0x000fe20003f46270 */
[----:B-1----:R-:W-:-:S12]  /*1790*/  @P1 BRA `(.L_x_19) ;  /* 0x0000000000081947 */ /* 0x002fd80003800000 */
[----:B------:R-:W1:Y:S02]  /*17a0*/  SYNCS.PHASECHK.TRANS64.TRYWAIT P1, [R3+URZ], R0 ;  /* 0x00000000030075a7 */ /* 0x000e64000802017f */
[----:B-1----:R-:W-:Y:S05]  /*17b0*/  @!P1 BRA `(.L_x_20) ;  /* 0x0000005400349947 */ /* 0x002fea0003800000 */
.L_x_19:
[----:B------:R-:W-:Y:S05]  /*17c0*/  WARPSYNC.ALL ;  /* 0x0000000000007948 */ /* 0x000fea0003800000 */
[----:B------:R-:W-:Y:S01]  /*17d0*/  UIADD3 UR4, UR41, 0x180, URZ ;  /* 0x0000018029047890 */ /* 0x000fe2000fffe03f */
[----:B------:R-:W-:Y:S01]  /*17e0*/  WARPGROUP.ARRIVE ;  /* 0x00000000000079c5 */ /* 0x000fe20000000000 */
[----:B------:R-:W-:Y:S02]  /*17f0*/  UIADD3 UR5, UR41, 0xe180, URZ ;  /* 0x0000e18029057890 */ /* 0x000fe4000fffe03f */
[----:B------:R-:W-:Y:S02]  /*1800*/  USHF.R.U32.HI UR4, URZ, 0x4, UR4 ;  /* 0x000000043f047899 */ /* 0x000fe40008011604 */
[----:B------:R-:W-:-:S02]  /*1810*/  USHF.R.U32.HI UR5, URZ, 0x4, UR5 ;  /* 0x000000043f057899 */ /* 0x000fc40008011605 */
[----:B------:R-:W-:Y:S02]  /*1820*/  ULOP3.LUT UR4, UR4, 0x3fff, URZ, 0xc0, !UPT ;  /* 0x00003fff04047892 */ /* 0x000fe4000f8ec03f */
[----:B------:R-:W-:Y:S02]  /*1830*/  ULOP3.LUT UR5, UR5, 0x3fff, URZ, 0xc0, !UPT ;  /* 0x00003fff05057892 */ /* 0x000fe4000f8ec03f */
[----:B------:R-:W-:Y:S02]  /*1840*/  ULOP3.LUT UR8, UR4, 0x10000, URZ, 0xfc, !UPT ;  /* 0x0001000004087892 */ /* 0x000fe4000f8efc3f */
[----:B------:R-:W-:Y:S02]  /*1850*/  ULOP3.LUT UR9, UR5, 0x10000, URZ, 0xfc, !UPT ;  /* 0x0001000005097892 */ /* 0x000fe4000f8efc3f */
[----:B------:R-:W-:Y:S02]  /*1860*/  ULEA UR10, UR38, UR8, 0x9 ;  /* 0x00000008260a7291 */ /* 0x000fe4000f8e483f */
[----:B------:R-:W-:Y:S01]  /*1870*/  ULEA UR11, UR38, UR9, 0xa ;  /* 0x00000009260b7291 */ /* 0x000fe2000f8e503f */
[----:B------:R-:W-:Y:S01]  /*1880*/  UMOV UR5, 0x40000040 ;  /* 0x4000004000057882 */ /* 0x000fe20000000000 */
[----:B------:R-:W-:-:S03]  /*1890*/  UMOV UR7, 0x40000040 ;  /* 0x4000004000077882 */ /* 0x000fc60000000000 */
[----:B------:R-:W-:Y:S02]  /*18a0*/  UMOV UR4, UR10 ;  /* 0x0000000a00047c82 */ /* 0x000fe40008000000 */
[----:B------:R-:W-:Y:S02]  /*18b0*/  UMOV UR6, UR11 ;  /* 0x0000000b00067c82 */ /* 0x000fe40008000000 */
[----:B------:R-:W-:Y:S01]  /*18c0*/  IGMMA.64x128x32.S8.S8 R24, gdesc[UR4], RZ, !UPT, gsb0 ;  /* 0x03600000041879f1 */ /* 0x000fe2000c0410ff */
[----:B------:R-:W-:Y:S02]  /*18d0*/  UIADD3 UR4, UR10, 0x2, URZ ;  /* 0x000000020a047890 */ /* 0x000fe4000fffe03f */
[----:B------:R-:W-:Y:S01]  /*18e0*/  UIADD3 UR6, UR11, 0x2, URZ ;  /* 0x000000020b067890 */ /* 0x000fe2000fffe03f */
[----:B------:R-:W-:Y:S01]  /*18f0*/  UMOV UR5, 0x40000040 ;  /* 0x4000004000057882 */ /* 0x000fe20000000000 */
[----:B------:R-:W-:Y:S01]  /*1900*/  UMOV UR7, 0x40000040 ;  /* 0x4000004000077882 */ /* 0x000fe20000000000 */
[----:B------:R-:W-:-:S02]  /*1910*/  WARPGROUP.DEPBAR.LE gsb0, 0x0 ;  /* 0x00008000000079c5 */ /* 0x000fc40000010000 */
[----:B------:R-:W-:-:S06]  /*1920*/  WARPGROUP.ARRIVE ;  /* 0x00000000000079c5 */ /* 0x000fcc0000000000 */
[----:B------:R-:W-:Y:S01]  /*1930*/  IGMMA.64x128x32.S8.S8 R24, gdesc[UR4], R24, gsb0 ;  /* 0x03600000041879f1 */ /* 0x000fe20008041018 */
[----:B------:R-:W-:Y:S02]  /*1940*/  UIADD3 UR4, UR10, 0x4, URZ ;  /* 0x000000040a047890 */ /* 0x000fe4000fffe03f */
[----:B------:R-:W-:Y:S01]  /*1950*/  UIADD3 UR6, UR11, 0x4, URZ ;  /* 0x000000040b067890 */ /* 0x000fe2000fffe03f */
[----:B------:R-:W-:Y:S01]  /*1960*/  UMOV UR5, 0x40000040 ;  /* 0x4000004000057882 */ /* 0x000fe20000000000 */
[----:B------:R-:W-:Y:S01]  /*1970*/  UMOV UR7, 0x40000040 ;  /* 0x4000004000077882 */ /* 0x000fe20000000000 */
[----:B------:R-:W-:Y:S02]  /*1980*/  WARPGROUP.DEPBAR.LE gsb0, 0x0 ;  /* 0x00008000000079c5 */ /* 0x000fe40000010000 */
        /* <DEDUP_REMOVED lines=8> */
[----:B------:R-:W-:Y:S03]  /*1a10*/  IGMMA.64x128x32.S8.S8 R24, gdesc[UR4], R24, gsb0 ;  /* 0x03600000041879f1 */ /* 0x000fe60008041018 */
[----:B------:R-:W-:Y:S02]  /*1a20*/  WARPGROUP.DEPBAR.LE gsb0, 0x0 ;  /* 0x00008000000079c5 */ /* 0x000fe40000010000 */
[----:B------:R-:W-:Y:S05]  /*1a30*/  @!P2 BRA `(.L_x_21) ;  /* 0x000000040010a947 */ /* 0x000fea0003800000 */
[----:B------:R-:W-:Y:S01]  /*1a40*/  UIADD3 UR4, UR38, 0x1, URZ ;  /* 0x0000000126047890 */ /* 0x000fe2000fffe03f */
[----:B01----:R-:W-:Y:S01]  /*1a50*/  IMAD.U32 R0, RZ, RZ, UR42 ;  /* 0x0000002aff007e24 */ /* 0x003fe2000f8e00ff */
[----:B------:R-:W-:Y:S02]  /*1a60*/  UMOV UR11, UR38 ;  /* 0x00000026000b7c82 */ /* 0x000fe40008000000 */
[----:B------:R-:W-:-:S04]  /*1a70*/  UISETP.NE.AND UP0, UPT, UR4, 0x7, UPT ;  /* 0x000000070400788c */ /* 0x000fc8000bf05270 */
[----:B------:R-:W-:Y:S02]  /*1a80*/  USEL UR5, URZ, 0x1, UP0 ;  /* 0x000000013f057887 */ /* 0x000fe40008000000 */
[----:B------:R-:W-:Y:S02]  /*1a90*/  USEL UR10, UR4, URZ, UP0 ;  /* 0x0000003f040a7287 */ /* 0x000fe40008000000 */
[----:B------:R-:W-:-:S06]  /*1aa0*/  ULOP3.LUT UR5, UR39, UR5, URZ, 0x3c, !UPT ;  /* 0x0000000527057292 */ /* 0x000fcc000f8e3c3f */
[----:B------:R-:W-:-:S07]  /*1ab0*/  IMAD.U32 R5, RZ, RZ, UR5 ;  /* 0x00000005ff057e24 */ /* 0x000fce000f8e00ff */
.L_x_28:
[----:B01----:R-:W-:Y:S05]  /*1ac0*/  @!P0 BRA `(.L_x_22) ;  /* 0x0000000000048947 */ /* 0x003fea0003800000 */
[----:B------:R-:W-:Y:S01]  /*1ad0*/  BPT.TRAP 0x1 ;  /* 0x000000040000795c */ /* 0x000fe20000300000 */
.L_x_22:
[----:B------:R-:W-:Y:S01]  /*1ae0*/  ULEA UR4, UR10, UR41, 0x3 ;  /* 0x000000290a047291 */ /* 0x000fe2000f8e183f */
[----:B------:R-:W-:-:S08]  /*1af0*/  SHF.L.U32 R3, R5, 0x1f, RZ ;  /* 0x0000001f05037819 */ /* 0x000fd000000006ff */
[----:B------:R0:W1:Y:S01]  /*1b00*/  SYNCS.PHASECHK.TRANS64.TRYWAIT P1, [UR4], R3 ;  /* 0x00000003ff0075a7 */ /* 0x0000620008020144 */
[----:B------:R-:W-:Y:S05]  /*1b10*/  @!P0 BRA `(.L_x_23) ;  /* 0x0000000000048947 */ /* 0x000fea0003800000 */
[----:B------:R-:W-:Y:S01]  /*1b20*/  BPT.TRAP 0x1 ;  /* 0x000000040000795c */ /* 0x000fe20000300000 */
.L_x_23:
[----:B-1----:R-:W-:Y:S05]  /*1b30*/  @P1 BRA `(.L_x_24) ;  /* 0x0000000000081947 */ /* 0x002fea0003800000 */
[----:B------:R-:W1:Y:S02]  /*1b40*/  SYNCS.PHASECHK.TRANS64.TRYWAIT P1, [UR4], R3 ;  /* 0x00000003ff0075a7 */ /* 0x000e640008020144 */
[----:B-1----:R-:W-:Y:S05]  /*1b50*/  @!P1 BRA `(.L_x_25) ;  /* 0x0000005000609947 */ /* 0x002fea0003800000 */
.L_x_24:
[----:B------:R-:W-:Y:S01]  /*1b60*/  ULEA UR12, UR10, UR8, 0x9 ;  /* 0x000000080a0c7291 */ /* 0x000fe2000f8e483f */
[----:B------:R-:W-:Y:S01]  /*1b70*/  WARPGROUP.ARRIVE ;  /* 0x00000000000079c5 */ /* 0x000fe20000000000 */
[----:B------:R-:W-:Y:S01]  /*1b80*/  ULEA UR13, UR10, UR9, 0xa ;  /* 0x000000090a0d7291 */ /* 0x000fe2000f8e503f */
[----:B------:R-:W-:Y:S01]  /*1b90*/  UMOV UR5, 0x40000040 ;  /* 0x4000004000057882 */ /* 0x000fe20000000000 */
[----:B------:R-:W-:-:S03]  /*1ba0*/  UMOV UR7, 0x40000040 ;  /* 0x4000004000077882 */ /* 0x000fc60000000000 */
[----:B------:R-:W-:Y:S02]  /*1bb0*/  UMOV UR4, UR12 ;  /* 0x0000000c00047c82 */ /* 0x000fe40008000000 */
[----:B------:R-:W-:Y:S02]  /*1bc0*/  UMOV UR6, UR13 ;  /* 0x0000000d00067c82 */ /* 0x000fe40008000000 */
[----:B------:R-:W-:Y:S01]  /*1bd0*/  IGMMA.64x128x32.S8.S8 R24, gdesc[UR4], R24, gsb0 ;  /* 0x03600000041879f1 */ /* 0x000fe20008041018 */
        /* <DEDUP_REMOVED lines=23> */
[----:B------:R-:W-:Y:S01]  /*1d50*/  BPT.TRAP 0x1 ;  /* 0x000000040000795c */ /* 0x000fe20000300000 */
.L_x_26:
[----:B------:R-:W-:Y:S01]  /*1d60*/  ULEA UR4, UR11, UR41, 0x3 ;  /* 0x000000290b047291 */ /* 0x000fe2000f8e183f */
[----:B------:R-:W-:-:S03]  /*1d70*/  ISETP.GT.U32.AND P1, PT, R23, 0x1, PT ;  /* 0x000000011700780c */ /* 0x000fc60003f24070 */
[----:B------:R-:W-:-:S04]  /*1d80*/  UIADD3 UR4, UR4, 0x38, URZ ;  /* 0x0000003804047890 */ /* 0x000fc8000fffe03f */
[----:B------:R-:W-:-:S09]  /*1d90*/  UPRMT UR4, URZ, 0x654, UR4 ;  /* 0x000006543f047896 */ /* 0x000fd20008000004 */
[----:B------:R-:W-:Y:S01]  /*1da0*/  SYNCS.ARRIVE.TRANS64.RED.A1T0 RZ, [UR4], RZ ;  /* 0x000000ffffff79a7 */ /* 0x000fe20008100404 */
[----:B------:R-:W-:Y:S05]  /*1db0*/  @P1 BRA `(.L_x_27) ;  /* 0x0000000000041947 */ /* 0x000fea0003800000 */
[----:B------:R-:W-:Y:S01]  /*1dc0*/  BPT.TRAP 0x1 ;  /* 0x000000040000795c */ /* 0x000fe20000300000 */
.L_x_27:
[----:B------:R-:W-:Y:S01]  /*1dd0*/  UIADD3 UR10, UR10, 0x1, URZ ;  /* 0x000000010a0a7890 */ /* 0x000fe2000fffe03f */
[C---:B------:R-:W-:Y:S01]  /*1de0*/  ISETP.GT.AND P1, PT, R0.reuse, 0x1, PT ;  /* 0x000000010000780c */ /* 0x040fe20003f24270 */
[----:B------:R-:W-:Y:S01]  /*1df0*/  UIADD3 UR11, UR11, 0x1, URZ ;  /* 0x000000010b0b7890 */ /* 0x000fe2000fffe03f */
[----:B------:R-:W-:Y:S01]  /*1e00*/  VIADD R0, R0, 0xffffffff ;  /* 0xffffffff00007836 */ /* 0x000fe20000000000 */
[----:B------:R-:W-:Y:S02]  /*1e10*/  UISETP.NE.AND UP0, UPT, UR10, 0x7, UPT ;  /* 0x000000070a00788c */ /* 0x000fe4000bf05270 */
[----:B------:R-:W-:Y:S02]  /*1e20*/  UISETP.NE.AND UP1, UPT, UR11, 0x7, UPT ;  /* 0x000000070b00788c */ /* 0x000fe4000bf25270 */
[----:B------:R-:W-:Y:S02]  /*1e30*/  USEL UR4, URZ, 0x1, UP0 ;  /* 0x000000013f047887 */ /* 0x000fe40008000000 */
[----:B------:R-:W-:-:S02]  /*1e40*/  USEL UR10, UR10, URZ, UP0 ;  /* 0x0000003f0a0a7287 */ /* 0x000fc40008000000 */
[----:B------:R-:W-:Y:S02]  /*1e50*/  USEL UR11, UR11, URZ, UP1 ;  /* 0x0000003f0b0b7287 */ /* 0x000fe40008800000 */
[----:B------:R-:W-:Y:S01]  /*1e60*/  LOP3.LUT R5, R5, UR4, RZ, 0x3c, !PT ;  /* 0x0000000405057c12 */ /* 0x000fe2000f8e3cff */
[----:B------:R-:W-:Y:S09]  /*1e70*/  @P1 BRA `(.L_x_28) ;  /* 0xfffffffc00101947 */ /* 0x000ff2000383ffff */
.L_x_21:
[----:B01----:R-:W0:Y:S01]  /*1e80*/  LDC R0, c[0x0][0x28c] ;  /* 0x0000a300ff007b82 */ /* 0x003e220000000800 */
[----:B------:R-:W-:-:S04]  /*1e90*/  IMAD.U32 R3, RZ, RZ, UR47 ;  /* 0x0000002fff037e24 */ /* 0x000fc8000f8e00ff */
[----:B------:R1:W-:Y:S01]  /*1ea0*/  SYNCS.ARRIVE.TRANS64.A1T0 RZ, [R3+UR46], RZ ;  /* 0x000000ff03ff79a7 */ /* 0x0003e2000810002e */
[----:B0-----:R-:W-:-:S13]  /*1eb0*/  ISETP.GE.AND P1, PT, R0, 0x1, PT ;  /* 0x000000010000780c */ /* 0x001fda0003f26270 */
[----:B-1----:R-:W-:Y:S05]  /*1ec0*/  @!P1 BRA `(.L_x_29) ;  /* 0x00000000003c9947 */ /* 0x002fea0003800000 */
[----:B------:R-:W-:Y:S05]  /*1ed0*/  @!P0 BRA `(.L_x_30) ;  /* 0x0000000000048947 */ /* 0x000fea0003800000 */
[----:B------:R-:W-:Y:S01]  /*1ee0*/  BPT.TRAP 0x1 ;  /* 0x000000040000795c */ /* 0x000fe20000300000 */
.L_x_30:
[----:B------:R-:W-:Y:S01]  /*1ef0*/  UIADD3 UR6, UR38, UR42, URZ ;  /* 0x0000002a26067290 */ /* 0x000fe2000fffe03f */
[----:B------:R-:W-:-:S03]  /*1f00*/  ISETP.GT.U32.AND P0, PT, R23, 0x1, PT ;  /* 0x000000011700780c */ /* 0x000fc60003f04070 */
[----:B------:R-:W-:-:S04]  /*1f10*/  UIMAD.WIDE.U32 UR4, UR6, 0x24924925, URZ ;  /* 0x24924925060478a5 */ /* 0x000fc8000f8e003f */
[----:B------:R-:W-:-:S04]  /*1f20*/  UIADD3 UR4, UR6, -UR5, URZ ;  /* 0x8000000506047290 */ /* 0x000fc8000fffe03f */
[----:B------:R-:W-:-:S04]  /*1f30*/  ULEA.HI UR4, UR4, UR5, URZ, 0x1f ;  /* 0x0000000504047291 */ /* 0x000fc8000f8ff83f */
[----:B------:R-:W-:-:S04]  /*1f40*/  USHF.R.U32.HI UR4, URZ, 0x2, UR4 ;  /* 0x000000023f047899 */ /* 0x000fc80008011604 */
[----:B------:R-:W-:-:S04]  /*1f50*/  UIMAD UR4, UR4, -0x7, UR6 ;  /* 0xfffffff9040478a4 */ /* 0x000fc8000f8e0206 */
[----:B------:R-:W-:-:S04]  /*1f60*/  ULEA UR4, UR4, UR41, 0x3 ;  /* 0x0000002904047291 */ /* 0x000fc8000f8e183f */
[----:B------:R-:W-:-:S04]  /*1f70*/  UIADD3 UR4, UR4, 0x38, URZ ;  /* 0x0000003804047890 */ /* 0x000fc8000fffe03f */
[----:B------:R-:W-:-:S09]  /*1f80*/  UPRMT UR4, URZ, 0x654, UR4 ;  /* 0x000006543f047896 */ /* 0x000fd20008000004 */
[----:B------:R-:W-:Y:S01]  /*1f90*/  SYNCS.ARRIVE.TRANS64.RED.A1T0 RZ, [UR4], RZ ;  /* 0x000000ffffff79a7 */ /* 0x000fe20008100404 */
[----:B------:R-:W-:Y:S05]  /*1fa0*/  @P0 BRA `(.L_x_29) ;  /* 0x0000000000040947 */ /* 0x000fea0003800000 */
[----:B------:R-:W-:Y:S01]  /*1fb0*/  BPT.TRAP 0x1 ;  /* 0x000000040000795c */ /* 0x000fe20000300000 */
.L_x_29:
[----:B------:R-:W-:Y:S01]  /*1fc0*/  SHF.L.U32 R3, R101, 0x1f, RZ ;  /* 0x0000001f65037819 */ /* 0x000fe200000006ff */
[----:B------:R-:W-:Y:S01]  /*1fd0*/  UISETP.GE.U32.AND UP1, UPT, UR45, 0x7, UPT ;  /* 0x000000072d00788c */ /* 0x000fe2000bf26070 */
[----:B------:R-:W-:Y:S01]  /*1fe0*/  IMAD.SHL.U32 R0, R22, 0x40, RZ ;  /* 0x0000004016007824 */ /* 0x000fe200078e00ff */
[----:B------:R-:W-:Y:S01]  /*1ff0*/  UIADD3 UR38, UR38, UR45, URZ ;  /* 0x0000002d26267290 */ /* 0x000fe2000fffe03f */
[----:B------:R-:W0:Y:S03]  /*2000*/  SYNCS.PHASECHK.TRANS64.TRYWAIT P0, [UR43+0x8], R3 ;  /* 0x00000803ff0075a7 */ /* 0x000e26000800016b */
[----:B------:R-:W-:-:S04]  /*2010*/  UISETP.GT.U32.AND UP0, UPT, UR38, 0x6, UPT ;  /* 0x000000062600788c */ /* 0x000fc8000bf04070 */
[----:B------:R-:W-:Y:S02]  /*2020*/  UISETP.LT.U32.AND UP0, UPT, UR45, 0x7, UP0 ;  /* 0x000000072d00788c */ /* 0x000fe40008701070 */
[----:B------:R-:W-:Y:S02]  /*2030*/  @UP1 UIMAD.WIDE.U32 UR4, UR38, 0x24924925, URZ ;  /* 0x24924925260418a5 */ /* 0x000fe4000f8e003f */
[----:B------:R-:W-:Y:S02]  /*2040*/  USEL UR6, URZ, 0x1, !UP0 ;  /* 0x000000013f067887 */ /* 0x000fe4000c000000 */
[----:B------:R-:W-:Y:S02]  /*2050*/  @UP1 UIADD3 UR4, UR38, -UR5, URZ ;  /* 0x8000000526041290 */ /* 0x000fe4000fffe03f */
[----:B------:R-:W-:Y:S02]  /*2060*/  ULOP3.LUT UR39, UR39, UR6, URZ, 0x3c, !UPT ;  /* 0x0000000627277292 */ /* 0x000fe4000f8e3c3f */
[----:B------:R-:W-:-:S04]  /*2070*/  @UP1 ULEA.HI UR4, UR4, UR5, URZ, 0x1f ;  /* 0x0000000504041291 */ /* 0x000fc8000f8ff83f */
[----:B------:R-:W-:-:S04]  /*2080*/  @UP1 USHF.R.U32.HI UR4, URZ, 0x2, UR4 ;  /* 0x000000023f041899 */ /* 0x000fc80008011604 */
[----:B------:R-:W-:Y:S01]  /*2090*/  @UP1 ULOP3.LUT UR39, UR39, 0x1, UR4, 0x78, !UPT ;  /* 0x0000000127271892 */ /* 0x000fe2000f8e7804 */
[----:B0-----:R-:W-:Y:S11]  /*20a0*/  @!P0 BRA `(.L_x_31) ;  /* 0x0000004c00248947 */ /* 0x001ff60003800000 */
.L_x_192:
[----:B------:R-:W-:Y:S01]  /*20b0*/  ULDC UR4, c[0x0][0x284] ;  /* 0x0000a10000047ab9 */ /* 0x000fe20000000800 */
[----:B------:R-:W-:Y:S01]  /*20c0*/  IMAD.SHL.U32 R13, R19, 0x80, RZ ;  /* 0x00000080130d7824 */ /* 0x000fe200078e00ff */
[----:B------:R-:W-:Y:S01]  /*20d0*/  ISETP.GE.AND P0, PT, R0, UR4, PT ;  /* 0x0000000400007c0c */ /* 0x000fe2000bf06270 */
[----:B------:R-:W-:-:S03]  /*20e0*/  ULDC UR4, c[0x0][0x288] ;  /* 0x0000a20000047ab9 */ /* 0x000fc60000000800 */
[----:B------:R-:W-:-:S13]  /*20f0*/  ISETP.GE.OR P0, PT, R13, UR4, P0 ;  /* 0x000000040d007c0c */ /* 0x000fda0008706670 */
[----:B------:R-:W-:Y:S05]  /*2100*/  @P0 BRA `(.L_x_32) ;  /* 0x0000003000c80947 */ /* 0x000fea0003800000 */
[----:B------:R-:W1:Y:S01]  /*2110*/  LDC.64 R8, c[0x0][0x5c8] ;  /* 0x00017200ff087b82 */ /* 0x000e620000000a00 */
[----:B------:R-:W-:Y:S01]  /*2120*/  SHF.R.S32.HI R11, RZ, 0x1f, R18 ;  /* 0x0000001fff0b7819 */ /* 0x000fe20000011412 */
[----:B------:R-:W-:Y:S01]  /*2130*/  ULDC.64 UR4, c[0x0][0x5d0] ;  /* 0x0001740000047ab9 */ /* 0x000fe20000000a00 */
[----:B------:R-:W-:Y:S01]  /*2140*/  SHF.R.S32.HI R10, RZ, 0x1f, R13 ;  /* 0x0000001fff0a7819 */ /* 0x000fe2000001140d */
[----:B0-----:R-:W-:Y:S01]  /*2150*/  IMAD.WIDE.U32 R4, R18, UR4, R92 ;  /* 0x0000000412047c25 */ /* 0x001fe2000f8e005c */
[----:B------:R-:W-:Y:S03]  /*2160*/  BSSY B0, `(.L_x_32) ;  /* 0x000032c000007945 */ /* 0x000fe60003800000 */
[----:B------:R-:W-:Y:S01]  /*2170*/  IMAD R3, R11, UR4, RZ ;  /* 0x000000040b037c24 */ /* 0x000fe2000f8e02ff */
[----:B------:R-:W-:Y:S01]  /*2180*/  IADD3 R4, P0, R13, R4, RZ ;  /* 0x000000040d047210 */ /* 0x000fe20007f1e0ff */
[----:B------:R-:W-:-:S04]  /*2190*/  IMAD.WIDE R14, R22, 0x40, R90 ;  /* 0x00000040160e7825 */ /* 0x000fc800078e025a */
[----:B------:R-:W-:Y:S01]  /*21a0*/  IMAD R3, R18, UR5, R3 ;  /* 0x0000000512037c24 */ /* 0x000fe2000f8e0203 */
[----:B------:R-:W-:Y:S01]  /*21b0*/  ULDC.64 UR4, c[0x0][0x5c0] ;  /* 0x0001700000047ab9 */ /* 0x000fe20000000a00 */
[----:B------:R-:W-:Y:S02]  /*21c0*/  IMAD.IADD R20, R99, 0x1, -R0 ;  /* 0x0000000163147824 */ /* 0x000fe400078e0a00 */
[----:B------:R-:W-:Y:S01]  /*21d0*/  IMAD.IADD R19, R95, 0x1, -R13 ;  /* 0x000000015f137824 */ /* 0x000fe200078e0a0d */
[----:B------:R-:W-:Y:S01]  /*21e0*/  IADD3.X R5, R10, R5, R3, P0, !PT ;  /* 0x000000050a057210 */ /* 0x000fe200007fe403 */
[-C--:B-1----:R-:W-:Y:S02]  /*21f0*/  IMAD R3, R15, R8.reuse, RZ ;  /* 0x000000080f037224 */ /* 0x082fe400078e02ff */
[----:B------:R-:W-:-:S04]  /*2200*/  IMAD.WIDE.U32 R4, R14, R8, R4 ;  /* 0x000000080e047225 */ /* 0x000fc800078e0004 */
[----:B------:R-:W-:Y:S01]  /*2210*/  IMAD R3, R14, R9, R3 ;  /* 0x000000090e037224 */ /* 0x000fe200078e0203 */
[----:B------:R-:W-:-:S04]  /*2220*/  IADD3 R4, P0, R4, UR4, RZ ;  /* 0x0000000404047c10 */ /* 0x000fc8000ff1e0ff */
[----:B------:R-:W-:Y:S02]  /*2230*/  IADD3.X R5, R5, UR5, R3, P0, !PT ;  /* 0x0000000505057c10 */ /* 0x000fe400087fe403 */
[----:B-----5:R-:W-:Y:S02]  /*2240*/  ISETP.NE.AND P0, PT, R89, RZ, PT ;  /* 0x000000ff5900720c */ /* 0x020fe40003f05270 */
[----:B------:R-:W-:-:S04]  /*2250*/  LEA R6, P1, R8, R4, 0x3 ;  /* 0x0000000408067211 */ /* 0x000fc800078218ff */
[----:B------:R-:W-:-:S07]  /*2260*/  LEA.HI.X R7, R8, R5, R9, 0x3, P1 ;  /* 0x0000000508077211 */ /* 0x000fce00008f1c09 */
[----:B------:R-:W-:Y:S05]  /*2270*/  @!P0 BRA `(.L_x_33) ;  /* 0x0000002400608947 */ /* 0x000fea0003800000 */
[----:B------:R-:W0:Y:S01]  /*2280*/  LDC.64 R102, c[0x0][0x5b0] ;  /* 0x00016c00ff667b82 */ /* 0x000e220000000a00 */
[----:B------:R-:W-:Y:S01]  /*2290*/  ULDC.64 UR4, c[0x0][0x5b8] ;  /* 0x00016e0000047ab9 */ /* 0x000fe20000000a00 */
[----:B------:R-:W-:Y:S01]  /*22a0*/  ISETP.GE.AND P1, PT, R20, 0x1, PT ;  /* 0x000000011400780c */ /* 0x000fe20003f26270 */
[C---:B------:R-:W-:Y:S01]  /*22b0*/  IMAD.WIDE.U32 R8, R18.reuse, UR4, R92 ;  /* 0x0000000412087c25 */ /* 0x040fe2000f8e005c */
[----:B------:R-:W-:Y:S02]  /*22c0*/  BSSY B1, `(.L_x_34) ;  /* 0x000000e000017945 */ /* 0x000fe40003800000 */
[----:B------:R-:W-:Y:S01]  /*22d0*/  ISETP.LT.OR P5, PT, R19, 0x1, !P1 ;  /* 0x000000011300780c */ /* 0x000fe20004fa1670 */
[----:B------:R-:W-:Y:S01]  /*22e0*/  IMAD R3, R11, UR4, RZ ;  /* 0x000000040b037c24 */ /* 0x000fe2000f8e02ff */
[----:B------:R-:W1:Y:S01]  /*22f0*/  LDC.64 R104, c[0x0][0x5a8] ;  /* 0x00016a00ff687b82 */ /* 0x000e620000000a00 */
[----:B------:R-:W-:Y:S02]  /*2300*/  IADD3 R12, P0, R13, R8, RZ ;  /* 0x000000080d0c7210 */ /* 0x000fe40007f1e0ff */
[----:B------:R-:W-:-:S05]  /*2310*/  IMAD R3, R18, UR5, R3 ;  /* 0x0000000512037c24 */ /* 0x000fca000f8e0203 */
[----:B------:R-:W-:Y:S01]  /*2320*/  IADD3.X R13, R10, R9, R3, P0, !PT ;  /* 0x000000090a0d7210 */ /* 0x000fe200007fe403 */
[-C--:B0-----:R-:W-:Y:S02]  /*2330*/  IMAD R0, R15, R102.reuse, RZ ;  /* 0x000000660f007224 */ /* 0x081fe400078e02ff */
[----:B------:R-:W-:-:S04]  /*2340*/  IMAD.WIDE.U32 R8, R14, R102, R12 ;  /* 0x000000660e087225 */ /* 0x000fc800078e000c */
[----:B------:R-:W-:Y:S01]  /*2350*/  IMAD R21, R14, R103, R0 ;  /* 0x000000670e157224 */ /* 0x000fe200078e0200 */
[----:B-1----:R-:W-:-:S04]  /*2360*/  IADD3 R8, P0, R8, R104, RZ ;  /* 0x0000006808087210 */ /* 0x002fc80007f1e0ff */
[----:B------:R-:W-:Y:S01]  /*2370*/  IADD3.X R9, R105, R9, R21, P0, !PT ;  /* 0x0000000969097210 */ /* 0x000fe200007fe415 */
[----:B------:R-:W-:Y:S08]  /*2380*/  @P5 BRA `(.L_x_35) ;  /* 0x0000000000045947 */ /* 0x000ff00003800000 */
[----:B------:R0:W5:Y:S02]  /*2390*/  LDG.E.U8 R100, desc[UR36][R8.64] ;  /* 0x0000002408647981 */ /* 0x000164000c1e1100 */
.L_x_35:
[----:B------:R-:W-:Y:S05]  /*23a0*/  BSYNC B1 ;  /* 0x0000000000017941 */ /* 0x000fea0003800000 */
.L_x_34:
[----:B-----5:R-:W-:Y:S01]  /*23b0*/  LOP3.LUT R0, R100, 0xffff, RZ, 0xc0, !PT ;  /* 0x0000ffff64007812 */ /* 0x020fe200078ec0ff */
[----:B------:R-:W-:Y:S01]  /*23c0*/  IMAD.SHL.U32 R10, R102, 0x8, RZ ;  /* 0x00000008660a7824 */ /* 0x000fe200078e00ff */
[----:B------:R-:W-:Y:S01]  /*23d0*/  ISETP.LT.OR P2, PT, R19, 0x2, !P1 ;  /* 0x000000021300780c */ /* 0x000fe20004f41670 */
[----:B------:R-:W-:Y:S01]  /*23e0*/  BSSY B1, `(.L_x_36) ;  /* 0x000000e000017945 */ /* 0x000fe20003800000 */
[----:B------:R-:W-:Y:S02]  /*23f0*/  PRMT R0, R0, 0x8880, RZ ;  /* 0x0000888000007816 */ /* 0x000fe400000000ff */
[----:B------:R-:W-:Y:S02]  /*2400*/  SHF.L.U64.HI R11, R102, 0x3, R103 ;  /* 0x00000003660b7819 */ /* 0x000fe40000010267 */
[----:B------:R-:W-:Y:S01]  /*2410*/  ISETP.GE.AND P0, PT, R20, 0x9, PT ;  /* 0x000000091400780c */ /* 0x000fe20003f06270 */
[----:B------:R-:W-:Y:S02]  /*2420*/  IMAD R3, R0, R89, RZ ;  /* 0x0000005900037224 */ /* 0x000fe400078e02ff */
[----:B------:R-:W-:-:S04]  /*2430*/  IMAD.WIDE.U32 R10, R14, R102, R10 ;  /* 0x000000660e0a7225 */ /* 0x000fc800078e000a */
[----:B------:R-:W-:Y:S01]  /*2440*/  @!P5 IMAD R15, R24, R88, R3 ;  /* 0x00000058180fd224 */ /* 0x000fe200078e0203 */
[----:B------:R-:W-:Y:S01]  /*2450*/  IADD3 R10, P3, P4, R12, R104, R10 ;  /* 0x000000680c0a7210 */ /* 0x000fe20007c7e00a */
[----:B------:R-:W-:-:S03]  /*2460*/  IMAD.IADD R14, R21, 0x1, R11 ;  /* 0x00000001150e7824 */ /* 0x000fc600078e020b */
[----:B------:R1:W-:Y:S01]  /*2470*/  @!P5 STG.E.U8 desc[UR36][R4.64], R15 ;  /* 0x0000000f0400d986 */ /* 0x0003e2000c101124 */
[----:B------:R-:W-:Y:S08]  /*2480*/  @P2 BRA `(.L_x_37) ;  /* 0x00000000000c2947 */ /* 0x000ff00003800000 */
[----:B------:R-:W2:Y:S02]  /*2490*/  LDG.E.U8 R100, desc[UR36][R8.64+0x1] ;  /* 0x0000012408647981 */ /* 0x000ea4000c1e1100 */
[----:B--2---:R-:W-:-:S05]  /*24a0*/  PRMT R0, R100, 0x8880, RZ ;  /* 0x0000888064007816 */ /* 0x004fca00000000ff */
[----:B------:R-:W-:-:S07]  /*24b0*/  IMAD R3, R0, R89, RZ ;  /* 0x0000005900037224 */ /* 0x000fce00078e02ff */
.L_x_37:
[----:B------:R-:W-:Y:S05]  /*24c0*/  BSYNC B1 ;  /* 0x0000000000017941 */ /* 0x000fea0003800000 */
.L_x_36:
[----:B------:R-:W-:Y:S01]  /*24d0*/  ISETP.LT.OR P5, PT, R19, 0x1, !P0 ;  /* 0x000000011300780c */ /* 0x000fe200047a1670 */
[----:B------:R-:W-:Y:S01]  /*24e0*/  @!P2 IMAD R25, R25, R88, R3 ;  /* 0x000000581919a224 */ /* 0x000fe200078e0203 */
[----:B------:R-:W-:Y:S01]  /*24f0*/  BSSY B1, `(.L_x_38) ;  /* 0x000000a000017945 */ /* 0x000fe20003800000 */
[----:B------:R-:W-:Y:S02]  /*2500*/  IADD3.X R11, R13, R105, R14, P3, P4 ;  /* 0x000000690d0b7210 */ /* 0x000fe40001fe840e */
[C---:B------:R-:W-:Y:S01]  /*2510*/  ISETP.LT.OR P3, PT, R19.reuse, 0x2, !P0 ;  /* 0x000000021300780c */ /* 0x040fe20004761670 */
[----:B------:R2:W-:Y:S01]  /*2520*/  @!P2 STG.E.U8 desc[UR36][R4.64+0x1], R25 ;  /* 0x000001190400a986 */ /* 0x0005e2000c101124 */
[C---:B------:R-:W-:Y:S02]  /*2530*/  ISETP.LT.OR P4, PT, R19.reuse, 0x9, !P1 ;  /* 0x000000091300780c */ /* 0x040fe40004f81670 */
[----:B------:R-:W-:-:S04]  /*2540*/  ISETP.LT.OR P2, PT, R19, 0xa, !P1 ;  /* 0x0000000a1300780c */ /* 0x000fc80004f41670 */
[----:B------:R-:W-:Y:S09]  /*2550*/  @P5 BRA `(.L_x_39) ;  /* 0x00000000000c5947 */ /* 0x000ff20003800000 */
[----:B------:R-:W3:Y:S02]  /*2560*/  LDG.E.U8 R100, desc[UR36][R10.64] ;  /* 0x000000240a647981 */ /* 0x000ee4000c1e1100 */
[----:B---3--:R-:W-:-:S05]  /*2570*/  PRMT R0, R100, 0x8880, RZ ;  /* 0x0000888064007816 */ /* 0x008fca00000000ff */
[----:B------:R-:W-:-:S07]  /*2580*/  IMAD R3, R0, R89, RZ ;  /* 0x0000005900037224 */ /* 0x000fce00078e02ff */
.L_x_39:
[----:B------:R-:W-:Y:S05]  /*2590*/  BSYNC B1 ;  /* 0x0000000000017941 */ /* 0x000fea0003800000 */
.L_x_38:
[----:B------:R-:W-:Y:S01]  /*25a0*/  @!P5 IMAD R13, R26, R88, R3 ;  /* 0x000000581a0dd224 */ /* 0x000fe200078e0203 */
[----:B------:R-:W-:Y:S04]  /*25b0*/  BSSY B1, `(.L_x_40) ;  /* 0x0000006000017945 */ /* 0x000fe80003800000 */
[----:B------:R3:W-:Y:S01]  /*25c0*/  @!P5 STG.E.U8 desc[UR36][R6.64], R13 ;  /* 0x0000000d0600d986 */ /* 0x0007e2000c101124 */
[----:B------:R-:W-:Y:S05]  /*25d0*/  @P3 BRA `(.L_x_41) ;  /* 0x00000000000c3947 */ /* 0x000fea0003800000 */
[----:B------:R-:W4:Y:S02]  /*25e0*/  LDG.E.U8 R100, desc[UR36][R10.64+0x1] ;  /* 0x000001240a647981 */ /* 0x000f24000c1e1100 */
[----:B----4-:R-:W-:-:S05]  /*25f0*/  PRMT R0, R100, 0x8880, RZ ;  /* 0x0000888064007816 */ /* 0x010fca00000000ff */
[----:B------:R-:W-:-:S07]  /*2600*/  IMAD R3, R0, R89, RZ ;  /* 0x0000005900037224 */ /* 0x000fce00078e02ff */
.L_x_41:
[----:B------:R-:W-:Y:S05]  /*2610*/  BSYNC B1 ;  /* 0x0000000000017941 */ /* 0x000fea0003800000 */
.L_x_40:
[----:B------:R-:W-:Y:S01]  /*2620*/  @!P3 IMAD R27, R27, R88, R3 ;  /* 0x000000581b1bb224 */ /* 0x000fe200078e0203 */
[----:B------:R-:W-:Y:S04]  /*2630*/  BSSY B1, `(.L_x_42) ;  /* 0x0000006000017945 */ /* 0x000fe80003800000 */
[----:B------:R4:W-:Y:S01]  /*2640*/  @!P3 STG.E.U8 desc[UR36][R6.64+0x1], R27 ;  /* 0x0000011b0600b986 */ /* 0x0009e2000c101124 */
[----:B------:R-:W-:Y:S05]  /*2650*/  @P4 BRA `(.L_x_43) ;  /* 0x00000000000c4947 */ /* 0x000fea0003800000 */
[----:B------:R-:W5:Y:S02]  /*2660*/  LDG.E.U8 R100, desc[UR36][R8.64+0x8] ;  /* 0x0000082408647981 */ /* 0x000f64000c1e1100 */
[----:B-----5:R-:W-:-:S05]  /*2670*/  PRMT R0, R100, 0x8880, RZ ;  /* 0x0000888064007816 */ /* 0x020fca00000000ff */
[----:B------:R-:W-:-:S07]  /*2680*/  IMAD R3, R0, R89, RZ ;  /* 0x0000005900037224 */ /* 0x000fce00078e02ff */
.L_x_43:
[----:B------:R-:W-:Y:S05]  /*2690*/  BSYNC B1 ;  /* 0x0000000000017941 */ /* 0x000fea0003800000 */
.L_x_42:
[----:B---3--:R-:W-:Y:S01]  /*26a0*/  @!P4 IMAD R13, R28, R88, R3 ;  /* 0x000000581c0dc224 */ /* 0x008fe200078e0203 */
[----:B------:R-:W-:Y:S04]  /*26b0*/  BSSY B1, `(.L_x_44) ;  /* 0x0000006000017945 */ /* 0x000fe80003800000 */
[----:B------:R3:W-:Y:S01]  /*26c0*/  @!P4 STG.E.U8 desc[UR36][R4.64+0x8], R13 ;  /* 0x0000080d0400c986 */ /* 0x0007e2000c101124 */
[----:B------:R-:W-:Y:S05]  /*26d0*/  @P2 BRA `(.L_x_45) ;  /* 0x00000000000c2947 */ /* 0x000fea0003800000 */
[----:B------:R-:W5:Y:S02]  /*26e0*/  LDG.E.U8 R100, desc[UR36][R8.64+0x9] ;  /* 0x0000092408647981 */ /* 0x000f64000c1e1100 */
[----:B-----5:R-:W-:-:S05]  /*26f0*/  PRMT R0, R100, 0x8880, RZ ;  /* 0x0000888064007816 */ /* 0x020fca00000000ff */
[----:B------:R-:W-:-:S07]  /*2700*/  IMAD R3, R0, R89, RZ ;  /* 0x0000005900037224 */ /* 0x000fce00078e02ff */
.L_x_45:
[----:B------:R-:W-:Y:S05]  /*2710*/  BSYNC B1 ;  /* 0x0000000000017941 */ /* 0x000fea0003800000 */
.L_x_44:
[----:B------:R-:W-:Y:S01]  /*2720*/  ISETP.LT.OR P4, PT, R19, 0x9, !P0 ;  /* 0x000000091300780c */ /* 0x000fe20004781670 */
[----:B------:R-:W-:Y:S01]  /*2730*/  @!P2 IMAD R29, R29, R88, R3 ;  /* 0x000000581d1da224 */ /* 0x000fe200078e0203 */
[----:B------:R-:W-:Y:S01]  /*2740*/  BSSY B1, `(.L_x_46) ;  /* 0x0000009000017945 */ /* 0x000fe20003800000 */
[C---:B------:R-:W-:Y:S02]  /*2750*/  ISETP.LT.OR P3, PT, R19.reuse, 0xa, !P0 ;  /* 0x0000000a1300780c */ /* 0x040fe40004761670 */
[C---:B------:R-:W-:Y:S01]  /*2760*/  ISETP.LT.OR P5, PT, R19.reuse, 0x11, !P1 ;  /* 0x000000111300780c */ /* 0x040fe20004fa1670 */
[----:B------:R0:W-:Y:S01]  /*2770*/  @!P2 STG.E.U8 desc[UR36][R4.64+0x9], R29 ;  /* 0x0000091d0400a986 */ /* 0x0001e2000c101124 */
[----:B------:R-:W-:-:S06]  /*2780*/  ISETP.LT.OR P2, PT, R19, 0x12, !P1 ;  /* 0x000000121300780c */ /* 0x000fcc0004f41670 */
[----:B------:R-:W-:Y:S07]  /*2790*/  @P4 BRA `(.L_x_47) ;  /* 0x00000000000c4947 */ /* 0x000fee0003800000 */
[----:B------:R-:W5:Y:S02]  /*27a0*/  LDG.E.U8 R100, desc[UR36][R10.64+0x8] ;  /* 0x000008240a647981 */ /* 0x000f64000c1e1100 */
[----:B-----5:R-:W-:-:S05]  /*27b0*/  PRMT R0, R100, 0x8880, RZ ;  /* 0x0000888064007816 */ /* 0x020fca00000000ff */
[----:B------:R-:W-:-:S07]  /*27c0*/  IMAD R3, R0, R89, RZ ;  /* 0x0000005900037224 */ /* 0x000fce00078e02ff */
.L_x_47:
[----:B------:R-:W-:Y:S05]  /*27d0*/  BSYNC B1 ;  /* 0x0000000000017941 */ /* 0x000fea0003800000 */
.L_x_46:
[----:B---3--:R-:W-:Y:S01]  /*27e0*/  @!P4 IMAD R13, R30, R88, R3 ;  /* 0x000000581e0dc224 */ /* 0x008fe200078e0203 */
[----:B------:R-:W-:Y:S04]  /*27f0*/  BSSY B1, `(.L_x_48) ;  /* 0x0000006000017945 */ /* 0x000fe80003800000 */
[----:B------:R3:W-:Y:S01]  /*2800*/  @!P4 STG.E.U8 desc[UR36][R6.64+0x8], R13 ;  /* 0x0000080d0600c986 */ /* 0x0007e2000c101124 */
[----:B------:R-:W-:Y:S05]  /*2810*/  @P3 BRA `(.L_x_49) ;  /* 0x00000000000c3947 */ /* 0x000fea0003800000 */
[----:B------:R-:W5:Y:S02]  /*2820*/  LDG.E.U8 R100, desc[UR36][R10.64+0x9] ;  /* 0x000009240a647981 */ /* 0x000f64000c1e1100 */
[----:B-----5:R-:W-:-:S05]  /*2830*/  PRMT R0, R100, 0x8880, RZ ;  /* 0x0000888064007816 */ /* 0x020fca00000000ff */
[----:B------:R-:W-:-:S07]  /*2840*/  IMAD R3, R0, R89, RZ ;  /* 0x0000005900037224 */ /* 0x000fce00078e02ff */
.L_x_49:
[----:B------:R-:W-:Y:S05]  /*2850*/  BSYNC B1 ;  /* 0x0000000000017941 */ /* 0x000fea0003800000 */
.L_x_48:
[----:B------:R-:W-:Y:S01]  /*2860*/  @!P3 IMAD R31, R31, R88, R3 ;  /* 0x000000581f1fb224 */ /* 0x000fe200078e0203 */
[----:B------:R-:W-:Y:S04]  /*2870*/  BSSY B1, `(.L_x_50) ;  /* 0x0000006000017945 */ /* 0x000fe80003800000 */
[----:B------:R0:W-:Y:S01]  /*2880*/  @!P3 STG.E.U8 desc[UR36][R6.64+0x9], R31 ;  /* 0x0000091f0600b986 */ /* 0x0001e2000c101124 */
[----:B------:R-:W-:Y:S05]  /*2890*/  @P5 BRA `(.L_x_51) ;  /* 0x00000000000c5947 */ /* 0x000fea0003800000 */
[----:B------:R-:W5:Y:S02]  /*28a0*/  LDG.E.U8 R100, desc[UR36][R8.64+0x10] ;  /* 0x0000102408647981 */ /* 0x000f64000c1e1100 */
[----:B-----5:R-:W-:-:S05]  /*28b0*/  PRMT R0, R100, 0x8880, RZ ;  /* 0x0000888064007816 */ /* 0x020fca00000000ff */
[----:B------:R-:W-:-:S07]  /*28c0*/  IMAD R3, R0, R89, RZ ;  /* 0x0000005900037224 */ /* 0x000fce00078e02ff */
.L_x_51:
[----:B------:R-:W-:Y:S05]  /*28d0*/  BSYNC B1 ;  /* 0x0000000000017941 */ /* 0x000fea0003800000 */
.L_x_50:
[----:B---3--:R-:W-:Y:S01]  /*28e0*/  @!P5 IMAD R13, R32, R88, R3 ;  /* 0x00000058200dd224 */ /* 0x008fe200078e0203 */
[----:B------:R-:W-:Y:S04]  /*28f0*/  BSSY B1, `(.L_x_52) ;  /* 0x0000006000017945 */ /* 0x000fe80003800000 */
[----:B------:R3:W-:Y:S01]  /*2900*/  @!P5 STG.E.U8 desc[UR36][R4.64+0x10], R13 ;  /* 0x0000100d0400d986 */ /* 0x0007e2000c101124 */
[----:B------:R-:W-:Y:S05]  /*2910*/  @P2 BRA `(.L_x_53) ;  /* 0x00000000000c2947 */ /* 0x000fea0003800000 */
[----:B------:R-:W5:Y:S02]  /*2920*/  LDG.E.U8 R100, desc[UR36][R8.64+0x11] ;  /* 0x0000112408647981 */ /* 0x000f64000c1e1100 */
[----:B-----5:R-:W-:-:S05]  /*2930*/  PRMT R0, R100, 0x8880, RZ ;  /* 0x0000888064007816 */ /* 0x020fca00000000ff */
[----:B------:R-:W-:-:S07]  /*2940*/  IMAD R3, R0, R89, RZ ;  /* 0x0000005900037224 */ /* 0x000fce00078e02ff */
.L_x_53:
[----:B------:R-:W-:Y:S05]  /*2950*/  BSYNC B1 ;  /* 0x0000000000017941 */ /* 0x000fea0003800000 */
.L_x_52:
        /* <DEDUP_REMOVED lines=11> */
.L_x_55:
[----:B------:R-:W-:Y:S05]  /*2a10*/  BSYNC B1 ;  /* 0x0000000000017941 */ /* 0x000fea0003800000 */
.L_x_54:
[----:B---3--:R-:W-:Y:S01]  /*2a20*/  @!P4 IMAD R13, R34, R88, R3 ;  /* 0x00000058220dc224 */ /* 0x008fe200078e0203 */
[----:B------:R-:W-:Y:S04]  /*2a30*/  BSSY B1, `(.L_x_56) ;  /* 0x0000006000017945 */ /* 0x000fe80003800000 */
[----:B------:R3:W-:Y:S01]  /*2a40*/  @!P4 STG.E.U8 desc[UR36][R6.64+0x10], R13 ;  /* 0x0000100d0600c986 */ /* 0x0007e2000c101124 */
[----:B------:R-:W-:Y:S05]  /*2a50*/  @P3 BRA `(.L_x_57) ;  /* 0x00000000000c3947 */ /* 0x000fea0003800000 */
[----:B------:R-:W5:Y:S02]  /*2a60*/  LDG.E.U8 R100, desc[UR36][R10.64+0x11] ;  /* 0x000011240a647981 */ /* 0x000f64000c1e1100 */
[----:B-----5:R-:W-:-:S05]  /*2a70*/  PRMT R0, R100, 0x8880, RZ ;  /* 0x0000888064007816 */ /* 0x020fca00000000ff */
[----:B------:R-:W-:-:S07]  /*2a80*/  IMAD R3, R0, R89, RZ ;  /* 0x0000005900037224 */ /* 0x000fce00078e02ff */
.L_x_57:
[----:B------:R-:W-:Y:S05]  /*2a90*/  BSYNC B1 ;  /* 0x0000000000017941 */ /* 0x000fea0003800000 */
.L_x_56:
[----:B------:R-:W-:Y:S01]  /*2aa0*/  @!P3 IMAD R35, R35, R88, R3 ;  /* 0x000000582323b224 */ /* 0x000fe200078e0203 */
[----:B------:R-:W-:Y:S04]  /*2ab0*/  BSSY B1, `(.L_x_58) ;  /* 0x0000006000017945 */ /* 0x000fe80003800000 */
[----:B------:R0:W-:Y:S01]  /*2ac0*/  @!P3 STG.E.U8 desc[UR36][R6.64+0x11], R35 ;  /* 0x000011230600b986 */ /* 0x0001e2000c101124 */
[----:B------:R-:W-:Y:S05]  /*2ad0*/  @P5 BRA `(.L_x_59) ;  /* 0x00000000000c5947 */ /* 0x000fea0003800000 */
[----:B------:R-:W5:Y:S02]  /*2ae0*/  LDG.E.U8 R100, desc[UR36][R8.64+0x18] ;  /* 0x0000182408647981 */ /* 0x000f64000c1e1100 */
[----:B-----5:R-:W-:-:S05]  /*2af0*/  PRMT R0, R100, 0x8880, RZ ;  /* 0x0000888064007816 */ /* 0x020fca00000000ff */
[----:B------:R-:W-:-:S07]  /*2b00*/  IMAD R3, R0, R89, RZ ;  /* 0x0000005900037224 */ /* 0x000fce00078e02ff */
.L_x_59:
[----:B------:R-:W-:Y:S05]  /*2b10*/  BSYNC B1 ;  /* 0x0000000000017941 */ /* 0x000fea0003800000 */
.L_x_58:
[----:B---3--:R-:W-:Y:S01]  /*2b20*/  @!P5 IMAD R13, R36, R88, R3 ;  /* 0x00000058240dd224 */ /* 0x008fe200078e0203 */
[----:B------:R-:W-:Y:S04]  /*2b30*/  BSSY B1, `(.L_x_60) ;  /* 0x0000006000017945 */ /* 0x000fe80003800000 */
[----:B------:R3:W-:Y:S01]  /*2b40*/  @!P5 STG.E.U8 desc[UR36][R4.64+0x18], R13 ;  /* 0x0000180d0400d986 */ /* 0x0007e2000c101124 */
[----:B------:R-:W-:Y:S05]  /*2b50*/  @P2 BRA `(.L_x_61) ;  /* 0x00000000000c2947 */ /* 0x000fea0003800000 */
[----:B------:R-:W5:Y:S02]  /*2b60*/  LDG.E.U8 R100, desc[UR36][R8.64+0x19] ;  /* 0x0000192408647981 */ /* 0x000f64000c1e1100 */
[----:B-----5:R-:W-:-:S05]  /*2b70*/  PRMT R0, R100, 0x8880, RZ ;  /* 0x0000888064007816 */ /* 0x020fca00000000ff */
[----:B------:R-:W-:-:S07]  /*2b80*/  IMAD R3, R0, R89, RZ ;  /* 0x0000005900037224 */ /* 0x000fce00078e02ff */
.L_x_61:
[----:B------:R-:W-:Y:S05]  /*2b90*/  BSYNC B1 ;  /* 0x0000000000017941 */ /* 0x000fea0003800000 */
.L_x_60:
        /* <DEDUP_REMOVED lines=11> */
.L_x_63:
[----:B------:R-:W-:Y:S05]  /*2c50*/  BSYNC B1 ;  /* 0x0000000000017941 */ /* 0x000fea0003800000 */
.L_x_62:
[----:B---3--:R-:W-:Y:S01]  /*2c60*/  @!P4 IMAD R13, R38, R88, R3 ;  /* 0x00000058260dc224 */ /* 0x008fe200078e0203 */
[----:B------:R-:W-:Y:S04]  /*2c70*/  BSSY B1, `(.L_x_64) ;  /* 0x0000006000017945 */ /* 0x000fe80003800000 */
[----:B------:R3:W-:Y:S01]  /*2c80*/  @!P4 STG.E.U8 desc[UR36][R6.64+0x18], R13 ;  /* 0x0000180d0600c986 */ /* 0x0007e2000c101124 */
[----:B------:R-:W-:Y:S05]  /*2c90*/  @P3 BRA `(.L_x_65) ;  /* 0x00000000000c3947 */ /* 0x000fea0003800000 */
[----:B------:R-:W5:Y:S02]  /*2ca0*/  LDG.E.U8 R100, desc[UR36][R10.64+0x19] ;  /* 0x000019240a647981 */ /* 0x000f64000c1e1100 */
[----:B-----5:R-:W-:-:S05]  /*2cb0*/  PRMT R0, R100, 0x8880, RZ ;  /* 0x0000888064007816 */ /* 0x020fca00000000ff */
[----:B------:R-:W-:-:S07]  /*2cc0*/  IMAD R3, R0, R89, RZ ;  /* 0x0000005900037224 */ /* 0x000fce00078e02ff */
.L_x_65:
[----:B------:R-:W-:Y:S05]  /*2cd0*/  BSYNC B1 ;  /* 0x0000000000017941 */ /* 0x000fea0003800000 */
.L_x_64:
[----:B------:R-:W-:Y:S01]  /*2ce0*/  @!P3 IMAD R39, R39, R88, R3 ;  /* 0x000000582727b224 */ /* 0x000fe200078e0203 */
[----:B------:R-:W-:Y:S04]  /*2cf0*/  BSSY B1, `(.L_x_66) ;  /* 0x0000006000017945 */ /* 0x000fe80003800000 */
[----:B------:R0:W-:Y:S01]  /*2d00*/  @!P3 STG.E.U8 desc[UR36][R6.64+0x19], R39 ;  /* 0x000019270600b986 */ /* 0x0001e2000c101124 */
[----:B------:R-:W-:Y:S05]  /*2d10*/  @P5 BRA `(.L_x_67) ;  /* 0x00000000000c5947 */ /* 0x000fea0003800000 */
[----:B------:R-:W5:Y:S02]  /*2d20*/  LDG.E.U8 R100, desc[UR36][R8.64+0x20] ;  /* 0x0000202408647981 */ /* 0x000f64000c1e1100 */
[----:B-----5:R-:W-:-:S05]  /*2d30*/  PRMT R0, R100, 0x8880, RZ ;  /* 0x0000888064007816 */ /* 0x020fca00000000ff */
[----:B------:R-:W-:-:S07]  /*2d40*/  IMAD R3, R0, R89, RZ ;  /* 0x0000005900037224 */ /* 0x000fce00078e02ff */
.L_x_67:
[----:B------:R-:W-:Y:S05]  /*2d50*/  BSYNC B1 ;  /* 0x0000000000017941 */ /* 0x000fea0003800000 */
.L_x_66:
[----:B---3--:R-:W-:Y:S01]  /*2d60*/  @!P5 IMAD R13, R40, R88, R3 ;  /* 0x00000058280dd224 */ /* 0x008fe200078e0203 */
[----:B------:R-:W-:Y:S04]  /*2d70*/  BSSY B1, `(.L_x_68) ;  /* 0x0000006000017945 */ /* 0x000fe80003800000 */
[----:B------:R3:W-:Y:S01]  /*2d80*/  @!P5 STG.E.U8 desc[UR36][R4.64+0x20], R13 ;  /* 0x0000200d0400d986 */ /* 0x0007e2000c101124 */
[----:B------:R-:W-:Y:S05]  /*2d90*/  @P2 BRA `(.L_x_69) ;  /* 0x00000000000c2947 */ /* 0x000fea0003800000 */
[----:B------:R-:W5:Y:S02]  /*2da0*/  LDG.E.U8 R100, desc[UR36][R8.64+0x21] ;  /* 0x0000212408647981 */ /* 0x000f64000c1e1100 */
[----:B-----5:R-:W-:-:S05]  /*2db0*/  PRMT R0, R100, 0x8880, RZ ;  /* 0x0000888064007816 */ /* 0x020fca00000000ff */
[----:B------:R-:W-:-:S07]  /*2dc0*/  IMAD R3, R0, R89, RZ ;  /* 0x0000005900037224 */ /* 0x000fce00078e02ff */
.L_x_69:
[----:B------:R-:W-:Y:S05]  /*2dd0*/  BSYNC B1 ;  /* 0x0000000000017941 */ /* 0x000fea0003800000 */
.L_x_68:
        /* <DEDUP_REMOVED lines=11> */
.L_x_71:
[----:B------:R-:W-:Y:S05]  /*2e90*/  BSYNC B1 ;  /* 0x0000000000017941 */ /* 0x000fea0003800000 */
.L_x_70:
[----:B---3--:R-:W-:Y:S01]  /*2ea0*/  @!P4 IMAD R13, R42, R88, R3 ;  /* 0x000000582a0dc224 */ /* 0x008fe200078e0203 */
[----:B------:R-:W-:Y:S04]  /*2eb0*/  BSSY B1, `(.L_x_72) ;  /* 0x0000006000017945 */ /* 0x000fe80003800000 */
[----:B------:R3:W-:Y:S01]  /*2ec0*/  @!P4 STG.E.U8 desc[UR36][R6.64+0x20], R13 ;  /* 0x0000200d0600c986 */ /* 0x0007e2000c101124 */
[----:B------:R-:W-:Y:S05]  /*2ed0*/  @P3 BRA `(.L_x_73) ;  /* 0x00000000000c3947 */ /* 0x000fea0003800000 */
[----:B------:R-:W5:Y:S02]  /*2ee0*/  LDG.E.U8 R100, desc[UR36][R10.64+0x21] ;  /* 0x000021240a647981 */ /* 0x000f64000c1e1100 */
[----:B-----5:R-:W-:-:S05]  /*2ef0*/  PRMT R0, R100, 0x8880, RZ ;  /* 0x0000888064007816 */ /* 0x020fca00000000ff */
[----:B------:R-:W-:-:S07]  /*2f00*/  IMAD R3, R0, R89, RZ ;  /* 0x0000005900037224 */ /* 0x000fce00078e02ff */
.L_x_73:
[----:B------:R-:W-:Y:S05]  /*2f10*/  BSYNC B1 ;  /* 0x0000000000017941 */ /* 0x000fea0003800000 */
.L_x_72:
[----:B------:R-:W-:Y:S01]  /*2f20*/  @!P3 IMAD R43, R43, R88, R3 ;  /* 0x000000582b2bb224 */ /* 0x000fe200078e0203 */
[----:B------:R-:W-:Y:S04]  /*2f30*/  BSSY B1, `(.L_x_74) ;  /* 0x0000006000017945 */ /* 0x000fe80003800000 */
[----:B------:R0:W-:Y:S01]  /*2f40*/  @!P3 STG.E.U8 desc[UR36][R6.64+0x21], R43 ;  /* 0x0000212b0600b986 */ /* 0x0001e2000c101124 */
[----:B------:R-:W-:Y:S05]  /*2f50*/  @P5 BRA `(.L_x_75) ;  /* 0x00000000000c5947 */ /* 0x000fea0003800000 */
[----:B------:R-:W5:Y:S02]  /*2f60*/  LDG.E.U8 R100, desc[UR36][R8.64+0x28] ;  /* 0x0000282408647981 */ /* 0x000f64000c1e1100 */
[----:B-----5:R-:W-:-:S05]  /*2f70*/  PRMT R0, R100, 0x8880, RZ ;  /* 0x0000888064007816 */ /* 0x020fca00000000ff */
[----:B------:R-:W-:-:S07]  /*2f80*/  IMAD R3, R0, R89, RZ ;  /* 0x0000005900037224 */ /* 0x000fce00078e02ff */
.L_x_75:
[----:B------:R-:W-:Y:S05]  /*2f90*/  BSYNC B1 ;  /* 0x0000000000017941 */ /* 0x000fea0003800000 */
.L_x_74:
[----:B---3--:R-:W-:Y:S01]  /*2fa0*/  @!P5 IMAD R13, R44, R88, R3 ;  /* 0x000000582c0dd224 */ /* 0x008fe200078e0203 */
[----:B------:R-:W-:Y:S04]  /*2fb0*/  BSSY B1, `(.L_x_76) ;  /* 0x0000006000017945 */ /* 0x000fe80003800000 */
[----:B------:R3:W-:Y:S01]  /*2fc0*/  @!P5 STG.E.U8 desc[UR36][R4.64+0x28], R13 ;  /* 0x0000280d0400d986 */ /* 0x0007e2000c101124 */
[----:B------:R-:W-:Y:S05]  /*2fd0*/  @P2 BRA `(.L_x_77) ;  /* 0x00000000000c2947 */ /* 0x000fea0003800000 */
[----:B------:R-:W5:Y:S02]  /*2fe0*/  LDG.E.U8 R100, desc[UR36][R8.64+0x29] ;  /* 0x0000292408647981 */ /* 0x000f64000c1e1100 */
[----:B-----5:R-:W-:-:S05]  /*2ff0*/  PRMT R0, R100, 0x8880, RZ ;  /* 0x0000888064007816 */ /* 0x020fca00000000ff */
[----:B------:R-:W-:-:S07]  /*3000*/  IMAD R3, R0, R89, RZ ;  /* 0x0000005900037224 */ /* 0x000fce00078e02ff */
.L_x_77:
[----:B------:R-:W-:Y:S05]  /*3010*/  BSYNC B1 ;  /* 0x0000000000017941 */ /* 0x000fea0003800000 */
.L_x_76:
        /* <DEDUP_REMOVED lines=11> */
.L_x_79:
[----:B------:R-:W-:Y:S05]  /*30d0*/  BSYNC B1 ;  /* 0x0000000000017941 */ /* 0x000fea0003800000 */
.L_x_78:
[----:B---3--:R-:W-:Y:S01]  /*30e0*/  @!P4 IMAD R13, R46, R88, R3 ;  /* 0x000000582e0dc224 */ /* 0x008fe200078e0203 */
[----:B------:R-:W-:Y:S04]  /*30f0*/  BSSY B1, `(.L_x_80) ;  /* 0x0000006000017945 */ /* 0x000fe80003800000 */
[----:B------:R3:W-:Y:S01]  /*3100*/  @!P4 STG.E.U8 desc[UR36][R6.64+0x28], R13 ;  /* 0x0000280d0600c986 */ /* 0x0007e2000c101124 */
[----:B------:R-:W-:Y:S05]  /*3110*/  @P3 BRA `(.L_x_81) ;  /* 0x00000000000c3947 */ /* 0x000fea0003800000 */
[----:B------:R-:W5:Y:S02]  /*3120*/  LDG.E.U8 R100, desc[UR36][R10.64+0x29] ;  /* 0x000029240a647981 */ /* 0x000f64000c1e1100 */
[----:B-----5:R-:W-:-:S05]  /*3130*/  PRMT R0, R100, 0x8880, RZ ;  /* 0x0000888064007816 */ /* 0x020fca00000000ff */
[----:B------:R-:W-:-:S07]  /*3140*/  IMAD R3, R0, R89, RZ ;  /* 0x0000005900037224 */ /* 0x000fce00078e02ff */
.L_x_81:
[----:B------:R-:W-:Y:S05]  /*3150*/  BSYNC B1 ;  /* 0x0000000000017941 */ /* 0x000fea0003800000 */
.L_x_80:
[----:B------:R-:W-:Y:S01]  /*3160*/  @!P3 IMAD R47, R47, R88, R3 ;  /* 0x000000582f2fb224 */ /* 0x000fe200078e0203 */
[----:B------:R-:W-:Y:S04]  /*3170*/  BSSY B1, `(.L_x_82) ;  /* 0x0000006000017945 */ /* 0x000fe80003800000 */
[----:B------:R0:W-:Y:S01]  /*3180*/  @!P3 STG.E.U8 desc[UR36][R6.64+0x29], R47 ;  /* 0x0000292f0600b986 */ /* 0x0001e2000c101124 */
[----:B------:R-:W-:Y:S05]  /*3190*/  @P5 BRA `(.L_x_83) ;  /* 0x00000000000c5947 */ /* 0x000fea0003800000 */
[----:B------:R-:W5:Y:S02]  /*31a0*/  LDG.E.U8 R100, desc[UR36][R8.64+0x30] ;  /* 0x0000302408647981 */ /* 0x000f64000c1e1100 */
[----:B-----5:R-:W-:-:S05]  /*31b0*/  PRMT R0, R100, 0x8880, RZ ;  /* 0x0000888064007816 */ /* 0x020fca00000000ff */
[----:B------:R-:W-:-:S07]  /*31c0*/  IMAD R3, R0, R89, RZ ;  /* 0x0000005900037224 */ /* 0x000fce00078e02ff */
.L_x_83:
[----:B------:R-:W-:Y:S05]  /*31d0*/  BSYNC B1 ;  /* 0x0000000000017941 */ /* 0x000fea0003800000 */
.L_x_82:
[----:B---3--:R-:W-:Y:S01]  /*31e0*/  @!P5 IMAD R13, R48, R88, R3 ;  /* 0x00000058300dd224 */ /* 0x008fe200078e0203 */
[----:B------:R-:W-:Y:S04]  /*31f0*/  BSSY B1, `(.L_x_84) ;  /* 0x0000006000017945 */ /* 0x000fe80003800000 */
[----:B------:R3:W-:Y:S01]  /*3200*/  @!P5 STG.E.U8 desc[UR36][R4.64+0x30], R13 ;  /* 0x0000300d0400d986 */ /* 0x0007e2000c101124 */
[----:B------:R-:W-:Y:S05]  /*3210*/  @P2 BRA `(.L_x_85) ;  /* 0x00000000000c2947 */ /* 0x000fea0003800000 */
[----:B------:R-:W5:Y:S02]  /*3220*/  LDG.E.U8 R100, desc[UR36][R8.64+0x31] ;  /* 0x0000312408647981 */ /* 0x000f64000c1e1100 */
[----:B-----5:R-:W-:-:S05]  /*3230*/  PRMT R0, R100, 0x8880, RZ ;  /* 0x0000888064007816 */ /* 0x020fca00000000ff */
[----:B------:R-:W-:-:S07]  /*3240*/  IMAD R3, R0, R89, RZ ;  /* 0x0000005900037224 */ /* 0x000fce00078e02ff */
.L_x_85:
[----:B------:R-:W-:Y:S05]  /*3250*/  BSYNC B1 ;  /* 0x0000000000017941 */ /* 0x000fea0003800000 */
.L_x_84:
        /* <DEDUP_REMOVED lines=11> */
.L_x_87:
[----:B------:R-:W-:Y:S05]  /*3310*/  BSYNC B1 ;  /* 0x0000000000017941 */ /* 0x000fea0003800000 */
.L_x_86:
[----:B---3--:R-:W-:Y:S01]  /*3320*/  @!P4 IMAD R13, R50, R88, R3 ;  /* 0x00000058320dc224 */ /* 0x008fe200078e0203 */
[----:B------:R-:W-:Y:S04]  /*3330*/  BSSY B1, `(.L_x_88) ;  /* 0x0000006000017945 */ /* 0x000fe80003800000 */
[----:B------:R3:W-:Y:S01]  /*3340*/  @!P4 STG.E.U8 desc[UR36][R6.64+0x30], R13 ;  /* 0x0000300d0600c986 */ /* 0x0007e2000c101124 */
[----:B------:R-:W-:Y:S05]  /*3350*/  @P3 BRA `(.L_x_89) ;  /* 0x00000000000c3947 */ /* 0x000fea0003800000 */
[----:B------:R-:W5:Y:S02]  /*3360*/  LDG.E.U8 R100, desc[UR36][R10.64+0x31] ;  /* 0x000031240a647981 */ /* 0x000f64000c1e1100 */
[----:B-----5:R-:W-:-:S05]  /*3370*/  PRMT R0, R100, 0x8880, RZ ;  /* 0x0000888064007816 */ /* 0x020fca00000000ff */
[----:B------:R-:W-:-:S07]  /*3380*/  IMAD R3, R0, R89, RZ ;  /* 0x0000005900037224 */ /* 0x000fce00078e02ff */
.L_x_89:
[----:B------:R-:W-:Y:S05]  /*3390*/  BSYNC B1 ;  /* 0x0000000000017941 */ /* 0x000fea0003800000 */
.L_x_88:
[----:B------:R-:W-:Y:S01]  /*33a0*/  @!P3 IMAD R51, R51, R88, R3 ;  /* 0x000000583333b224 */ /* 0x000fe200078e0203 */
[----:B------:R-:W-:Y:S04]  /*33b0*/  BSSY B1, `(.L_x_90) ;  /* 0x0000006000017945 */ /* 0x000fe80003800000 */
[----:B------:R0:W-:Y:S01]  /*33c0*/  @!P3 STG.E.U8 desc[UR36][R6.64+0x31], R51 ;  /* 0x000031330600b986 */ /* 0x0001e2000c101124 */
[----:B------:R-:W-:Y:S05]  /*33d0*/  @P5 BRA `(.L_x_91) ;  /* 0x00000000000c5947 */ /* 0x000fea0003800000 */
[----:B------:R-:W5:Y:S02]  /*33e0*/  LDG.E.U8 R100, desc[UR36][R8.64+0x38] ;  /* 0x0000382408647981 */ /* 0x000f64000c1e1100 */
[----:B-----5:R-:W-:-:S05]  /*33f0*/  PRMT R0, R100, 0x8880, RZ ;  /* 0x0000888064007816 */ /* 0x020fca00000000ff */
[----:B------:R-:W-:-:S07]  /*3400*/  IMAD R3, R0, R89, RZ ;  /* 0x0000005900037224 */ /* 0x000fce00078e02ff */
.L_x_91:
[----:B------:R-:W-:Y:S05]  /*3410*/  BSYNC B1 ;  /* 0x0000000000017941 */ /* 0x000fea0003800000 */
.L_x_90:
[----:B---3--:R-:W-:Y:S01]  /*3420*/  @!P5 IMAD R13, R52, R88, R3 ;  /* 0x00000058340dd224 */ /* 0x008fe200078e0203 */
[----:B------:R-:W-:Y:S04]  /*3430*/  BSSY B1, `(.L_x_92) ;  /* 0x0000006000017945 */ /* 0x000fe80003800000 */
[----:B------:R3:W-:Y:S01]  /*3440*/  @!P5 STG.E.U8 desc[UR36][R4.64+0x38], R13 ;  /* 0x0000380d0400d986 */ /* 0x0007e2000c101124 */
[----:B------:R-:W-:Y:S05]  /*3450*/  @P2 BRA `(.L_x_93) ;  /* 0x00000000000c2947 */ /* 0x000fea0003800000 */
[----:B------:R-:W5:Y:S02]  /*3460*/  LDG.E.U8 R100, desc[UR36][R8.64+0x39] ;  /* 0x0000392408647981 */ /* 0x000f64000c1e1100 */
[----:B-----5:R-:W-:-:S05]  /*3470*/  PRMT R0, R100, 0x8880, RZ ;  /* 0x0000888064007816 */ /* 0x020fca00000000ff */
[----:B------:R-:W-:-:S07]  /*3480*/  IMAD R3, R0, R89, RZ ;  /* 0x0000005900037224 */ /* 0x000fce00078e02ff */
.L_x_93:
[----:B------:R-:W-:Y:S05]  /*3490*/  BSYNC B1 ;  /* 0x0000000000017941 */ /* 0x000fea0003800000 */
.L_x_92:
        /* <DEDUP_REMOVED lines=11> */
.L_x_95:
[----:B------:R-:W-:Y:S05]  /*3550*/  BSYNC B1 ;  /* 0x0000000000017941 */ /* 0x000fea0003800000 */
.L_x_94:
[----:B---3--:R-:W-:Y:S01]  /*3560*/  @!P4 IMAD R13, R54, R88, R3 ;  /* 0x00000058360dc224 */ /* 0x008fe200078e0203 */
[----:B------:R-:W-:Y:S04]  /*3570*/  BSSY B1, `(.L_x_96) ;  /* 0x0000006000017945 */ /* 0x000fe80003800000 */
[----:B------:R3:W-:Y:S01]  /*3580*/  @!P4 STG.E.U8 desc[UR36][R6.64+0x38], R13 ;  /* 0x0000380d0600c986 */ /* 0x0007e2000c101124 */
[----:B------:R-:W-:Y:S05]  /*3590*/  @P3 BRA `(.L_x_97) ;  /* 0x00000000000c3947 */ /* 0x000fea0003800000 */
[----:B------:R-:W5:Y:S02]  /*35a0*/  LDG.E.U8 R100, desc[UR36][R10.64+0x39] ;  /* 0x000039240a647981 */ /* 0x000f64000c1e1100 */
[----:B-----5:R-:W-:-:S05]  /*35b0*/  PRMT R0, R100, 0x8880, RZ ;  /* 0x0000888064007816 */ /* 0x020fca00000000ff */
[----:B------:R-:W-:-:S07]  /*35c0*/  IMAD R3, R0, R89, RZ ;  /* 0x0000005900037224 */ /* 0x000fce00078e02ff */
.L_x_97:
[----:B------:R-:W-:Y:S05]  /*35d0*/  BSYNC B1 ;  /* 0x0000000000017941 */ /* 0x000fea0003800000 */
.L_x_96:
[----:B------:R-:W-:Y:S01]  /*35e0*/  @!P3 IMAD R55, R55, R88, R3 ;  /* 0x000000583737b224 */ /* 0x000fe200078e0203 */
[----:B------:R-:W-:Y:S04]  /*35f0*/  BSSY B1, `(.L_x_98) ;  /* 0x0000006000017945 */ /* 0x000fe80003800000 */
[----:B------:R0:W-:Y:S01]  /*3600*/  @!P3 STG.E.U8 desc[UR36][R6.64+0x39], R55 ;  /* 0x000039370600b986 */ /* 0x0001e2000c101124 */
[----:B------:R-:W-:Y:S05]  /*3610*/  @P5 BRA `(.L_x_99) ;  /* 0x00000000000c5947 */ /* 0x000fea0003800000 */
[----:B------:R-:W5:Y:S02]  /*3620*/  LDG.E.U8 R100, desc[UR36][R8.64+0x40] ;  /* 0x0000402408647981 */ /* 0x000f64000c1e1100 */
[----:B-----5:R-:W-:-:S05]  /*3630*/  PRMT R0, R100, 0x8880, RZ ;  /* 0x0000888064007816 */ /* 0x020fca00000000ff */
[----:B------:R-:W-:-:S07]  /*3640*/  IMAD R3, R0, R89, RZ ;  /* 0x0000005900037224 */ /* 0x000fce00078e02ff */
.L_x_99:
[----:B------:R-:W-:Y:S05]  /*3650*/  BSYNC B1 ;  /* 0x0000000000017941 */ /* 0x000fea0003800000 */
.L_x_98:
[----:B---3--:R-:W-:Y:S01]  /*3660*/  @!P5 IMAD R13, R56, R88, R3 ;  /* 0x00000058380dd224 */ /* 0x008fe200078e0203 */
[----:B------:R-:W-:Y:S04]  /*3670*/  BSSY B1, `(.L_x_100) ;  /* 0x0000006000017945 */ /* 0x000fe80003800000 */
[----:B------:R3:W-:Y:S01]  /*3680*/  @!P5 STG.E.U8 desc[UR36][R4.64+0x40], R13 ;  /* 0x0000400d0400d986 */ /* 0x0007e2000c101124 */
[----:B------:R-:W-:Y:S05]  /*3690*/  @P2 BRA `(.L_x_101) ;  /* 0x00000000000c2947 */ /* 0x000fea0003800000 */
[----:B------:R-:W5:Y:S02]  /*36a0*/  LDG.E.U8 R100, desc[UR36][R8.64+0x41] ;  /* 0x0000412408647981 */ /* 0x000f64000c1e1100 */
[----:B-----5:R-:W-:-:S05]  /*36b0*/  PRMT R0, R100, 0x8880, RZ ;  /* 0x0000888064007816 */ /* 0x020fca00000000ff */
[----:B------:R-:W-:-:S07]  /*36c0*/  IMAD R3, R0, R89, RZ ;  /* 0x0000005900037224 */ /* 0x000fce00078e02ff */
.L_x_101:
[----:B------:R-:W-:Y:S05]  /*36d0*/  BSYNC B1 ;  /* 0x0000000000017941 */ /* 0x000fea0003800000 */
.L_x_100:
        /* <DEDUP_REMOVED lines=11> */
.L_x_103:
[----:B------:R-:W-:Y:S05]  /*3790*/  BSYNC B1 ;  /* 0x0000000000017941 */ /* 0x000fea0003800000 */
.L_x_102:
[----:B---3--:R-:W-:Y:S01]  /*37a0*/  @!P4 IMAD R13, R58, R88, R3 ;  /* 0x000000583a0dc224 */ /* 0x008fe200078e0203 */
[----:B------:R-:W-:Y:S04]  /*37b0*/  BSSY B1, `(.L_x_104) ;  /* 0x0000006000017945 */ /* 0x000fe80003800000 */
[----:B------:R3:W-:Y:S01]  /*37c0*/  @!P4 STG.E.U8 desc[UR36][R6.64+0x40], R13 ;  /* 0x0000400d0600c986 */ /* 0x0007e2000c101124 */
[----:B------:R-:W-:Y:S05]  /*37d0*/  @P3 BRA `(.L_x_105) ;  /* 0x00000000000c3947 */ /* 0x000fea0003800000 */
[----:B------:R-:W5:Y:S02]  /*37e0*/  LDG.E.U8 R100, desc[UR36][R10.64+0x41] ;  /* 0x000041240a647981 */ /* 0x000f64000c1e1100 */
[----:B-----5:R-:W-:-:S05]  /*37f0*/  PRMT R0, R100, 0x8880, RZ ;  /* 0x0000888064007816 */ /* 0x020fca00000000ff */
[----:B------:R-:W-:-:S07]  /*3800*/  IMAD R3, R0, R89, RZ ;  /* 0x0000005900037224 */ /* 0x000fce00078e02ff */
.L_x_105:
[----:B------:R-:W-:Y:S05]  /*3810*/  BSYNC B1 ;  /* 0x0000000000017941 */ /* 0x000fea0003800000 */
.L_x_104:
[----:B------:R-:W-:Y:S01]  /*3820*/  @!P3 IMAD R59, R59, R88, R3 ;  /* 0x000000583b3bb224 */ /* 0x000fe200078e0203 */
[----:B------:R-:W-:Y:S04]  /*3830*/  BSSY B1, `(.L_x_106) ;  /* 0x0000006000017945 */ /* 0x000fe80003800000 */
[----:B------:R0:W-:Y:S01]  /*3840*/  @!P3 STG.E.U8 desc[UR36][R6.64+0x41], R59 ;  /* 0x0000413b0600b986 */ /* 0x0001e2000c101124 */
[----:B------:R-:W-:Y:S05]  /*3850*/  @P5 BRA `(.L_x_107) ;  /* 0x00000000000c5947 */ /* 0x000fea0003800000 */
[----:B------:R-:W5:Y:S02]  /*3860*/  LDG.E.U8 R100, desc[UR36][R8.64+0x48] ;  /* 0x0000482408647981 */ /* 0x000f64000c1e1100 */
[----:B-----5:R-:W-:-:S05]  /*3870*/  PRMT R0, R100, 0x8880, RZ ;  /* 0x0000888064007816 */ /* 0x020fca00000000ff */
[----:B------:R-:W-:-:S07]  /*3880*/  IMAD R3, R0, R89, RZ ;  /* 0x0000005900037224 */ /* 0x000fce00078e02ff */
.L_x_107:
[----:B------:R-:W-:Y:S05]  /*3890*/  BSYNC B1 ;  /* 0x0000000000017941 */ /* 0x000fea0003800000 */
.L_x_106:
[----:B---3--:R-:W-:Y:S01]  /*38a0*/  @!P5 IMAD R13, R60, R88, R3 ;  /* 0x000000583c0dd224 */ /* 0x008fe200078e0203 */
[----:B------:R-:W-:Y:S04]  /*38b0*/  BSSY B1, `(.L_x_108) ;  /* 0x0000006000017945 */ /* 0x000fe80003800000 */
[----:B------:R3:W-:Y:S01]  /*38c0*/  @!P5 STG.E.U8 desc[UR36][R4.64+0x48], R13 ;  /* 0x0000480d0400d986 */ /* 0x0007e2000c101124 */
[----:B------:R-:W-:Y:S05]  /*38d0*/  @P2 BRA `(.L_x_109) ;  /* 0x00000000000c2947 */ /* 0x000fea0003800000 */
[----:B------:R-:W5:Y:S02]  /*38e0*/  LDG.E.U8 R100, desc[UR36][R8.64+0x49] ;  /* 0x0000492408647981 */ /* 0x000f64000c1e1100 */
[----:B-----5:R-:W-:-:S05]  /*38f0*/  PRMT R0, R100, 0x8880, RZ ;  /* 0x0000888064007816 */ /* 0x020fca00000000ff */
[----:B------:R-:W-:-:S07]  /*3900*/  IMAD R3, R0, R89, RZ ;  /* 0x0000005900037224 */ /* 0x000fce00078e02ff */
.L_x_109:
[----:B------:R-:W-:Y:S05]  /*3910*/  BSYNC B1 ;  /* 0x0000000000017941 */ /* 0x000fea0003800000 */
.L_x_108:
        /* <DEDUP_REMOVED lines=11> */
.L_x_111:
[----:B------:R-:W-:Y:S05]  /*39d0*/  BSYNC B1 ;  /* 0x0000000000017941 */ /* 0x000fea0003800000 */
.L_x_110:
[----:B---3--:R-:W-:Y:S01]  /*39e0*/  @!P4 IMAD R13, R62, R88, R3 ;  /* 0x000000583e0dc224 */ /* 0x008fe200078e0203 */
[----:B------:R-:W-:Y:S04]  /*39f0*/  BSSY B1, `(.L_x_112) ;  /* 0x0000006000017945 */ /* 0x000fe80003800000 */
[----:B------:R3:W-:Y:S01]  /*3a00*/  @!P4 STG.E.U8 desc[UR36][R6.64+0x48], R13 ;  /* 0x0000480d0600c986 */ /* 0x0007e2000c101124 */
[----:B------:R-:W-:Y:S05]  /*3a10*/  @P3 BRA `(.L_x_113) ;  /* 0x00000000000c3947 */ /* 0x000fea0003800000 */
[----:B------:R-:W5:Y:S02]  /*3a20*/  LDG.E.U8 R100, desc[UR36][R10.64+0x49] ;  /* 0x000049240a647981 */ /* 0x000f64000c1e1100 */
[----:B-----5:R-:W-:-:S05]  /*3a30*/  PRMT R0, R100, 0x8880, RZ ;  /* 0x0000888064007816 */ /* 0x020fca00000000ff */
[----:B------:R-:W-:-:S07]  /*3a40*/  IMAD R3, R0, R89, RZ ;  /* 0x0000005900037224 */ /* 0x000fce00078e02ff */
.L_x_113:
[----:B------:R-:W-:Y:S05]  /*3a50*/  BSYNC B1 ;  /* 0x0000000000017941 */ /* 0x000fea0003800000 */
.L_x_112:
[----:B------:R-:W-:Y:S01]  /*3a60*/  @!P3 IMAD R63, R63, R88, R3 ;  /* 0x000000583f3fb224 */ /* 0x000fe200078e0203 */
[----:B------:R-:W-:Y:S04]  /*3a70*/  BSSY B1, `(.L_x_114) ;  /* 0x0000006000017945 */ /* 0x000fe80003800000 */
[----:B------:R0:W-:Y:S01]  /*3a80*/  @!P3 STG.E.U8 desc[UR36][R6.64+0x49], R63 ;  /* 0x0000493f0600b986 */ /* 0x0001e2000c101124 */
[----:B------:R-:W-:Y:S05]  /*3a90*/  @P5 BRA `(.L_x_115) ;  /* 0x00000000000c5947 */ /* 0x000fea0003800000 */
[----:B------:R-:W5:Y:S02]  /*3aa0*/  LDG.E.U8 R100, desc[UR36][R8.64+0x50] ;  /* 0x0000502408647981 */ /* 0x000f64000c1e1100 */
[----:B-----5:R-:W-:-:S05]  /*3ab0*/  PRMT R0, R100, 0x8880, RZ ;  /* 0x0000888064007816 */ /* 0x020fca00000000ff */
[----:B------:R-:W-:-:S07]  /*3ac0*/  IMAD R3, R0, R89, RZ ;  /* 0x0000005900037224 */ /* 0x000fce00078e02ff */
.L_x_115:
[----:B------:R-:W-:Y:S05]  /*3ad0*/  BSYNC B1 ;  /* 0x0000000000017941 */ /* 0x000fea0003800000 */
.L_x_114:
[----:B---3--:R-:W-:Y:S01]  /*3ae0*/  @!P5 IMAD R13, R64, R88, R3 ;  /* 0x00000058400dd224 */ /* 0x008fe200078e0203 */
[----:B------:R-:W-:Y:S04]  /*3af0*/  BSSY B1, `(.L_x_116) ;  /* 0x0000006000017945 */ /* 0x000fe80003800000 */
[----:B------:R3:W-:Y:S01]  /*3b00*/  @!P5 STG.E.U8 desc[UR36][R4.64+0x50], R13 ;  /* 0x0000500d0400d986 */ /* 0x0007e2000c101124 */
[----:B------:R-:W-:Y:S05]  /*3b10*/  @P2 BRA `(.L_x_117) ;  /* 0x00000000000c2947 */ /* 0x000fea0003800000 */
[----:B------:R-:W5:Y:S02]  /*3b20*/  LDG.E.U8 R100, desc[UR36][R8.64+0x51] ;  /* 0x0000512408647981 */ /* 0x000f64000c1e1100 */
[----:B-----5:R-:W-:-:S05]  /*3b30*/  PRMT R0, R100, 0x8880, RZ ;  /* 0x0000888064007816 */ /* 0x020fca00000000ff */
[----:B------:R-:W-:-:S07]  /*3b40*/  IMAD R3, R0, R89, RZ ;  /* 0x0000005900037224 */ /* 0x000fce00078e02ff */
.L_x_117:
[----:B------:R-:W-:Y:S05]  /*3b50*/  BSYNC B1 ;  /* 0x0000000000017941 */ /* 0x000fea0003800000 */
.L_x_116:
        /* <DEDUP_REMOVED lines=11> */
.L_x_119:
[----:B------:R-:W-:Y:S05]  /*3c10*/  BSYNC B1 ;  /* 0x0000000000017941 */ /* 0x000fea0003800000 */
.L_x_118:
[----:B---3--:R-:W-:Y:S01]  /*3c20*/  @!P4 IMAD R13, R66, R88, R3 ;  /* 0x00000058420dc224 */ /* 0x008fe200078e0203 */
[----:B------:R-:W-:Y:S04]  /*3c30*/  BSSY B1, `(.L_x_120) ;  /* 0x0000006000017945 */ /* 0x000fe80003800000 */
[----:B------:R3:W-:Y:S01]  /*3c40*/  @!P4 STG.E.U8 desc[UR36][R6.64+0x50], R13 ;  /* 0x0000500d0600c986 */ /* 0x0007e2000c101124 */
[----:B------:R-:W-:Y:S05]  /*3c50*/  @P3 BRA `(.L_x_121) ;  /* 0x00000000000c3947 */ /* 0x000fea0003800000 */
[----:B------:R-:W5:Y:S02]  /*3c60*/  LDG.E.U8 R100, desc[UR36][R10.64+0x51] ;  /* 0x000051240a647981 */ /* 0x000f64000c1e1100 */
[----:B-----5:R-:W-:-:S05]  /*3c70*/  PRMT R0, R100, 0x8880, RZ ;  /* 0x0000888064007816 */ /* 0x020fca00000000ff */
[----:B------:R-:W-:-:S07]  /*3c80*/  IMAD R3, R0, R89, RZ ;  /* 0x0000005900037224 */ /* 0x000fce00078e02ff */
.L_x_121:
[----:B------:R-:W-:Y:S05]  /*3c90*/  BSYNC B1 ;  /* 0x0000000000017941 */ /* 0x000fea0003800000 */
.L_x_120:
[----:B------:R-:W-:Y:S01]  /*3ca0*/  @!P3 IMAD R67, R67, R88, R3 ;  /* 0x000000584343b224 */ /* 0x000fe200078e0203 */
[----:B------:R-:W-:Y:S04]  /*3cb0*/  BSSY B1, `(.L_x_122) ;  /* 0x0000006000017945 */ /* 0x000fe80003800000 */
[----:B------:R0:W-:Y:S01]  /*3cc0*/  @!P3 STG.E.U8 desc[UR36][R6.64+0x51], R67 ;  /* 0x000051430600b986 */ /* 0x0001e2000c101124 */
[----:B------:R-:W-:Y:S05]  /*3cd0*/  @P5 BRA `(.L_x_123) ;  /* 0x00000000000c5947 */ /* 0x000fea0003800000 */
[----:B------:R-:W5:Y:S02]  /*3ce0*/  LDG.E.U8 R100, desc[UR36][R8.64+0x58] ;  /* 0x0000582408647981 */ /* 0x000f64000c1e1100 */
[----:B-----5:R-:W-:-:S05]  /*3cf0*/  PRMT R0, R100, 0x8880, RZ ;  /* 0x0000888064007816 */ /* 0x020fca00000000ff */
[----:B------:R-:W-:-:S07]  /*3d00*/  IMAD R3, R0, R89, RZ ;  /* 0x0000005900037224 */ /* 0x000fce00078e02ff */
.L_x_123:
[----:B------:R-:W-:Y:S05]  /*3d10*/  BSYNC B1 ;  /* 0x0000000000017941 */ /* 0x000fea0003800000 */
.L_x_122:
[----:B---3--:R-:W-:Y:S01]  /*3d20*/  @!P5 IMAD R13, R68, R88, R3 ;  /* 0x00000058440dd224 */ /* 0x008fe200078e0203 */
[----:B------:R-:W-:Y:S04]  /*3d30*/  BSSY B1, `(.L_x_124) ;  /* 0x0000006000017945 */ /* 0x000fe80003800000 */
[----:B------:R3:W-:Y:S01]  /*3d40*/  @!P5 STG.E.U8 desc[UR36][R4.64+0x58], R13 ;  /* 0x0000580d0400d986 */ /* 0x0007e2000c101124 */
[----:B------:R-:W-:Y:S05]  /*3d50*/  @P2 BRA `(.L_x_125) ;  /* 0x00000000000c2947 */ /* 0x000fea0003800000 */
[----:B------:R-:W5:Y:S02]  /*3d60*/  LDG.E.U8 R100, desc[UR36][R8.64+0x59] ;  /* 0x0000592408647981 */ /* 0x000f64000c1e1100 */
[----:B-----5:R-:W-:-:S05]  /*3d70*/  PRMT R0, R100, 0x8880, RZ ;  /* 0x0000888064007816 */ /* 0x020fca00000000ff */
[----:B------:R-:W-:-:S07]  /*3d80*/  IMAD R3, R0, R89, RZ ;  /* 0x0000005900037224 */ /* 0x000fce00078e02ff */
.L_x_125:
[----:B------:R-:W-:Y:S05]  /*3d90*/  BSYNC B1 ;  /* 0x0000000000017941 */ /* 0x000fea0003800000 */
.L_x_124:
        /* <DEDUP_REMOVED lines=11> */
.L_x_127:
[----:B------:R-:W-:Y:S05]  /*3e50*/  BSYNC B1 ;  /* 0x0000000000017941 */ /* 0x000fea0003800000 */
.L_x_126:
[----:B---3--:R-:W-:Y:S01]  /*3e60*/  @!P4 IMAD R13, R70, R88, R3 ;  /* 0x00000058460dc224 */ /* 0x008fe200078e0203 */
[----:B------:R-:W-:Y:S04]  /*3e70*/  BSSY B1, `(.L_x_128) ;  /* 0x0000006000017945 */ /* 0x000fe80003800000 */
[----:B------:R3:W-:Y:S01]  /*3e80*/  @!P4 STG.E.U8 desc[UR36][R6.64+0x58], R13 ;  /* 0x0000580d0600c986 */ /* 0x0007e2000c101124 */
[----:B------:R-:W-:Y:S05]  /*3e90*/  @P3 BRA `(.L_x_129) ;  /* 0x00000000000c3947 */ /* 0x000fea0003800000 */
[----:B------:R-:W5:Y:S02]  /*3ea0*/  LDG.E.U8 R100, desc[UR36][R10.64+0x59] ;  /* 0x000059240a647981 */ /* 0x000f64000c1e1100 */
[----:B-----5:R-:W-:-:S05]  /*3eb0*/  PRMT R0, R100, 0x8880, RZ ;  /* 0x0000888064007816 */ /* 0x020fca00000000ff */
[----:B------:R-:W-:-:S07]  /*3ec0*/  IMAD R3, R0, R89, RZ ;  /* 0x0000005900037224 */ /* 0x000fce00078e02ff */
.L_x_129:
[----:B------:R-:W-:Y:S05]  /*3ed0*/  BSYNC B1 ;  /* 0x0000000000017941 */ /* 0x000fea0003800000 */
.L_x_128:
[----:B------:R-:W-:Y:S01]  /*3ee0*/  @!P3 IMAD R71, R71, R88, R3 ;  /* 0x000000584747b224 */ /* 0x000fe200078e0203 */
[----:B------:R-:W-:Y:S04]  /*3ef0*/  BSSY B1, `(.L_x_130) ;  /* 0x0000006000017945 */ /* 0x000fe80003800000 */
[----:B------:R0:W-:Y:S01]  /*3f00*/  @!P3 STG.E.U8 desc[UR36][R6.64+0x59], R71 ;  /* 0x000059470600b986 */ /* 0x0001e2000c101124 */
[----:B------:R-:W-:Y:S05]  /*3f10*/  @P5 BRA `(.L_x_131) ;  /* 0x00000000000c5947 */ /* 0x000fea0003800000 */
[----:B------:R-:W5:Y:S02]  /*3f20*/  LDG.E.U8 R100, desc[UR36][R8.64+0x60] ;  /* 0x0000602408647981 */ /* 0x000f64000c1e1100 */
[----:B-----5:R-:W-:-:S05]  /*3f30*/  PRMT R0, R100, 0x8880, RZ ;  /* 0x0000888064007816 */ /* 0x020fca00000000ff */
[----:B------:R-:W-:-:S07]  /*3f40*/  IMAD R3, R0, R89, RZ ;  /* 0x0000005900037224 */ /* 0x000fce00078e02ff */
.L_x_131:
[----:B------:R-:W-:Y:S05]  /*3f50*/  BSYNC B1 ;  /* 0x0000000000017941 */ /* 0x000fea0003800000 */
.L_x_130:
[----:B---3--:R-:W-:Y:S01]  /*3f60*/  @!P5 IMAD R13, R72, R88, R3 ;  /* 0x00000058480dd224 */ /* 0x008fe200078e0203 */
[----:B------:R-:W-:Y:S04]  /*3f70*/  BSSY B1, `(.L_x_132) ;  /* 0x0000006000017945 */ /* 0x000fe80003800000 */
[----:B------:R3:W-:Y:S01]  /*3f80*/  @!P5 STG.E.U8 desc[UR36][R4.64+0x60], R13 ;  /* 0x0000600d0400d986 */ /* 0x0007e2000c101124 */
[----:B------:R-:W-:Y:S05]  /*3f90*/  @P2 BRA `(.L_x_133) ;  /* 0x00000000000c2947 */ /* 0x000fea0003800000 */
[----:B------:R-:W5:Y:S02]  /*3fa0*/  LDG.E.U8 R100, desc[UR36][R8.64+0x61] ;  /* 0x0000612408647981 */ /* 0x000f64000c1e1100 */
[----:B-----5:R-:W-:-:S05]  /*3fb0*/  PRMT R0, R100, 0x8880, RZ ;  /* 0x0000888064007816 */ /* 0x020fca00000000ff */
[----:B------:R-:W-:-:S07]  /*3fc0*/  IMAD R3, R0, R89, RZ ;  /* 0x0000005900037224 */ /* 0x000fce00078e02ff */
.L_x_133:
[----:B------:R-:W-:Y:S05]  /*3fd0*/  BSYNC B1 ;  /* 0x0000000000017941 */ /* 0x000fea0003800000 */
.L_x_132:
        /* <DEDUP_REMOVED lines=11> */
.L_x_135:
[----:B------:R-:W-:Y:S05]  /*4090*/  BSYNC B1 ;  /* 0x0000000000017941 */ /* 0x000fea0003800000 */
.L_x_134:
[----:B---3--:R-:W-:Y:S01]  /*40a0*/  @!P4 IMAD R13, R74, R88, R3 ;  /* 0x000000584a0dc224 */ /* 0x008fe200078e0203 */
[----:B------:R-:W-:Y:S04]  /*40b0*/  BSSY B1, `(.L_x_136) ;  /* 0x0000006000017945 */ /* 0x000fe80003800000 */
[----:B------:R3:W-:Y:S01]  /*40c0*/  @!P4 STG.E.U8 desc[UR36][R6.64+0x60], R13 ;  /* 0x0000600d0600c986 */ /* 0x0007e2000c101124 */
[----:B------:R-:W-:Y:S05]  /*40d0*/  @P3 BRA `(.L_x_137) ;  /* 0x00000000000c3947 */ /* 0x000fea0003800000 */
[----:B------:R-:W5:Y:S02]  /*40e0*/  LDG.E.U8 R100, desc[UR36][R10.64+0x61] ;  /* 0x000061240a647981 */ /* 0x000f64000c1e1100 */
[----:B-----5:R-:W-:-:S05]  /*40f0*/  PRMT R0, R100, 0x8880, RZ ;  /* 0x0000888064007816 */ /* 0x020fca00000000ff */
[----:B------:R-:W-:-:S07]  /*4100*/  IMAD R3, R0, R89, RZ ;  /* 0x0000005900037224 */ /* 0x000fce00078e02ff */
.L_x_137:
[----:B------:R-:W-:Y:S05]  /*4110*/  BSYNC B1 ;  /* 0x0000000000017941 */ /* 0x000fea0003800000 */
.L_x_136:
[----:B------:R-:W-:Y:S01]  /*4120*/  @!P3 IMAD R75, R75, R88, R3 ;  /* 0x000000584b4bb224 */ /* 0x000fe200078e0203 */
[----:B------:R-:W-:Y:S04]  /*4130*/  BSSY B1, `(.L_x_138) ;  /* 0x0000006000017945 */ /* 0x000fe80003800000 */
[----:B------:R0:W-:Y:S01]  /*4140*/  @!P3 STG.E.U8 desc[UR36][R6.64+0x61], R75 ;  /* 0x0000614b0600b986 */ /* 0x0001e2000c101124 */
[----:B------:R-:W-:Y:S05]  /*4150*/  @P5 BRA `(.L_x_139) ;  /* 0x00000000000c5947 */ /* 0x000fea0003800000 */
[----:B------:R-:W5:Y:S02]  /*4160*/  LDG.E.U8 R100, desc[UR36][R8.64+0x68] ;  /* 0x0000682408647981 */ /* 0x000f64000c1e1100 */
[----:B-----5:R-:W-:-:S05]  /*4170*/  PRMT R0, R100, 0x8880, RZ ;  /* 0x0000888064007816 */ /* 0x020fca00000000ff */
[----:B------:R-:W-:-:S07]  /*4180*/  IMAD R3, R0, R89, RZ ;  /* 0x0000005900037224 */ /* 0x000fce00078e02ff */
.L_x_139:
[----:B------:R-:W-:Y:S05]  /*4190*/  BSYNC B1 ;  /* 0x0000000000017941 */ /* 0x000fea0003800000 */
.L_x_138:
[----:B---3--:R-:W-:Y:S01]  /*41a0*/  @!P5 IMAD R13, R76, R88, R3 ;  /* 0x000000584c0dd224 */ /* 0x008fe200078e0203 */
[----:B------:R-:W-:Y:S04]  /*41b0*/  BSSY B1, `(.L_x_140) ;  /* 0x0000006000017945 */ /* 0x000fe80003800000 */
[----:B------:R3:W-:Y:S01]  /*41c0*/  @!P5 STG.E.U8 desc[UR36][R4.64+0x68], R13 ;  /* 0x0000680d0400d986 */ /* 0x0007e2000c101124 */
[----:B------:R-:W-:Y:S05]  /*41d0*/  @P2 BRA `(.L_x_141) ;  /* 0x00000000000c2947 */ /* 0x000fea0003800000 */
[----:B------:R-:W5:Y:S02]  /*41e0*/  LDG.E.U8 R100, desc[UR36][R8.64+0x69] ;  /* 0x0000692408647981 */ /* 0x000f64000c1e1100 */
[----:B-----5:R-:W-:-:S05]  /*41f0*/  PRMT R0, R100, 0x8880, RZ ;  /* 0x0000888064007816 */ /* 0x020fca00000000ff */
[----:B------:R-:W-:-:S07]  /*4200*/  IMAD R3, R0, R89, RZ ;  /* 0x0000005900037224 */ /* 0x000fce00078e02ff */
.L_x_141:
[----:B------:R-:W-:Y:S05]  /*4210*/  BSYNC B1 ;  /* 0x0000000000017941 */ /* 0x000fea0003800000 */
.L_x_140:
        /* <DEDUP_REMOVED lines=11> */
.L_x_143:
[----:B------:R-:W-:Y:S05]  /*42d0*/  BSYNC B1 ;  /* 0x0000000000017941 */ /* 0x000fea0003800000 */
.L_x_142:
[----:B---3--:R-:W-:Y:S01]  /*42e0*/  @!P4 IMAD R13, R78, R88, R3 ;  /* 0x000000584e0dc224 */ /* 0x008fe200078e0203 */
[----:B------:R-:W-:Y:S04]  /*42f0*/  BSSY B1, `(.L_x_144) ;  /* 0x0000006000017945 */ /* 0x000fe80003800000 */
[----:B------:R3:W-:Y:S01]  /*4300*/  @!P4 STG.E.U8 desc[UR36][R6.64+0x68], R13 ;  /* 0x0000680d0600c986 */ /* 0x0007e2000c101124 */
[----:B------:R-:W-:Y:S05]  /*4310*/  @P3 BRA `(.L_x_145) ;  /* 0x00000000000c3947 */ /* 0x000fea0003800000 */
[----:B------:R-:W5:Y:S02]  /*4320*/  LDG.E.U8 R100, desc[UR36][R10.64+0x69] ;  /* 0x000069240a647981 */ /* 0x000f64000c1e1100 */
[----:B-----5:R-:W-:-:S05]  /*4330*/  PRMT R0, R100, 0x8880, RZ ;  /* 0x0000888064007816 */ /* 0x020fca00000000ff */
[----:B------:R-:W-:-:S07]  /*4340*/  IMAD R3, R0, R89, RZ ;  /* 0x0000005900037224 */ /* 0x000fce00078e02ff */
.L_x_145:
[----:B------:R-:W-:Y:S05]  /*4350*/  BSYNC B1 ;  /* 0x0000000000017941 */ /* 0x000fea0003800000 */
.L_x_144:
[----:B------:R-:W-:Y:S01]  /*4360*/  @!P3 IMAD R79, R79, R88, R3 ;  /* 0x000000584f4fb224 */ /* 0x000fe200078e0203 */
[----:B------:R-:W-:Y:S04]  /*4370*/  BSSY B1, `(.L_x_146) ;  /* 0x0000006000017945 */ /* 0x000fe80003800000 */
[----:B------:R0:W-:Y:S01]  /*4380*/  @!P3 STG.E.U8 desc[UR36][R6.64+0x69], R79 ;  /* 0x0000694f0600b986 */ /* 0x0001e2000c101124 */
[----:B------:R-:W-:Y:S05]  /*4390*/  @P5 BRA `(.L_x_147) ;  /* 0x00000000000c5947 */ /* 0x000fea0003800000 */
[----:B------:R-:W5:Y:S02]  /*43a0*/  LDG.E.U8 R100, desc[UR36][R8.64+0x70] ;  /* 0x0000702408647981 */ /* 0x000f64000c1e1100 */
[----:B-----5:R-:W-:-:S05]  /*43b0*/  PRMT R0, R100, 0x8880, RZ ;  /* 0x0000888064007816 */ /* 0x020fca00000000ff */
[----:B------:R-:W-:-:S07]  /*43c0*/  IMAD R3, R0, R89, RZ ;  /* 0x0000005900037224 */ /* 0x000fce00078e02ff */
.L_x_147:
[----:B------:R-:W-:Y:S05]  /*43d0*/  BSYNC B1 ;  /* 0x0000000000017941 */ /* 0x000fea0003800000 */
.L_x_146:
[----:B---3--:R-:W-:Y:S01]  /*43e0*/  @!P5 IMAD R13, R80, R88, R3 ;  /* 0x00000058500dd224 */ /* 0x008fe200078e0203 */
[----:B------:R-:W-:Y:S04]  /*43f0*/  BSSY B1, `(.L_x_148) ;  /* 0x0000006000017945 */ /* 0x000fe80003800000 */
[----:B------:R3:W-:Y:S01]  /*4400*/  @!P5 STG.E.U8 desc[UR36][R4.64+0x70], R13 ;  /* 0x0000700d0400d986 */ /* 0x0007e2000c101124 */
[----:B------:R-:W-:Y:S05]  /*4410*/  @P2 BRA `(.L_x_149) ;  /* 0x00000000000c2947 */ /* 0x000fea0003800000 */
[----:B------:R-:W5:Y:S02]  /*4420*/  LDG.E.U8 R100, desc[UR36][R8.64+0x71] ;  /* 0x0000712408647981 */ /* 0x000f64000c1e1100 */
[----:B-----5:R-:W-:-:S05]  /*4430*/  PRMT R0, R100, 0x8880, RZ ;  /* 0x0000888064007816 */ /* 0x020fca00000000ff */
[----:B------:R-:W-:-:S07]  /*4440*/  IMAD R3, R0, R89, RZ ;  /* 0x0000005900037224 */ /* 0x000fce00078e02ff */
.L_x_149:
[----:B------:R-:W-:Y:S05]  /*4450*/  BSYNC B1 ;  /* 0x0000000000017941 */ /* 0x000fea0003800000 */
.L_x_148:
[----:B------:R-:W-:Y:S01]  /*4460*/  ISETP.LT.OR P4, PT, R19, 0x71, !P0 ;  /* 0x000000711300780c */ /* 0x000fe20004781670 */
[----:B------:R-:W-:Y:S01]  /*4470*/  @!P2 IMAD R81, R81, R88, R3 ;  /* 0x000000585151a224 */ /* 0x000fe200078e0203 */
[----:B------:R-:W-:Y:S01]  /*4480*/  BSSY B1, `(.L_x_150) ;  /* 0x000000a000017945 */ /* 0x000fe20003800000 */
[C---:B------:R-:W-:Y:S02]  /*4490*/  ISETP.LT.OR P3, PT, R19.reuse, 0x72, !P0 ;  /* 0x000000721300780c */ /* 0x040fe40004761670 */
[C---:B------:R-:W-:Y:S01]  /*44a0*/  ISETP.LT.OR P5, PT, R19.reuse, 0x79, !P0 ;  /* 0x000000791300780c */ /* 0x040fe200047a1670 */
[----:B------:R0:W-:Y:S01]  /*44b0*/  @!P2 STG.E.U8 desc[UR36][R4.64+0x71], R81 ;  /* 0x000071510400a986 */ /* 0x0001e2000c101124 */
[C---:B------:R-:W-:Y:S02]  /*44c0*/  ISETP.LT.OR P2, PT, R19.reuse, 0x79, !P1 ;  /* 0x000000791300780c */ /* 0x040fe40004f41670 */
[----:B------:R-:W-:-:S04]  /*44d0*/  ISETP.LT.OR P1, PT, R19, 0x7a, !P1 ;  /* 0x0000007a1300780c */ /* 0x000fc80004f21670 */
[----:B------:R-:W-:Y:S09]  /*44e0*/  @P4 BRA `(.L_x_151) ;  /* 0x00000000000c4947 */ /* 0x000ff20003800000 */
[----:B------:R-:W5:Y:S02]  /*44f0*/  LDG.E.U8 R100, desc[UR36][R10.64+0x70] ;  /* 0x000070240a647981 */ /* 0x000f64000c1e1100 */
[----:B-----5:R-:W-:-:S05]  /*4500*/  PRMT R0, R100, 0x8880, RZ ;  /* 0x0000888064007816 */ /* 0x020fca00000000ff */
[----:B------:R-:W-:-:S07]  /*4510*/  IMAD R3, R0, R89, RZ ;  /* 0x0000005900037224 */ /* 0x000fce00078e02ff */
.L_x_151:
[----:B------:R-:W-:Y:S05]  /*4520*/  BSYNC B1 ;  /* 0x0000000000017941 */ /* 0x000fea0003800000 */
.L_x_150:
[----:B---3--:R-:W-:Y:S01]  /*4530*/  @!P4 IMAD R13, R82, R88, R3 ;  /* 0x00000058520dc224 */ /* 0x008fe200078e0203 */
[----:B------:R-:W-:Y:S04]  /*4540*/  BSSY B1, `(.L_x_152) ;  /* 0x0000006000017945 */ /* 0x000fe80003800000 */
[----:B------:R3:W-:Y:S01]  /*4550*/  @!P4 STG.E.U8 desc[UR36][R6.64+0x70], R13 ;  /* 0x0000700d0600c986 */ /* 0x0007e2000c101124 */
[----:B------:R-:W-:Y:S05]  /*4560*/  @P3 BRA `(.L_x_153) ;  /* 0x00000000000c3947 */ /* 0x000fea0003800000 */
[----:B------:R-:W5:Y:S02]  /*4570*/  LDG.E.U8 R100, desc[UR36][R10.64+0x71] ;  /* 0x000071240a647981 */ /* 0x000f64000c1e1100 */
[----:B-----5:R-:W-:-:S05]  /*4580*/  PRMT R0, R100, 0x8880, RZ ;  /* 0x0000888064007816 */ /* 0x020fca00000000ff */
[----:B------:R-:W-:-:S07]  /*4590*/  IMAD R3, R0, R89, RZ ;  /* 0x0000005900037224 */ /* 0x000fce00078e02ff */
.L_x_153:
[----:B------:R-:W-:Y:S05]  /*45a0*/  BSYNC B1 ;  /* 0x0000000000017941 */ /* 0x000fea0003800000 */
.L_x_152:
[----:B------:R-:W-:Y:S01]  /*45b0*/  @!P3 IMAD R83, R83, R88, R3 ;  /* 0x000000585353b224 */ /* 0x000fe200078e0203 */
[----:B------:R-:W-:Y:S04]  /*45c0*/  BSSY B1, `(.L_x_154) ;  /* 0x0000006000017945 */ /* 0x000fe80003800000 */
[----:B------:R0:W-:Y:S01]  /*45d0*/  @!P3 STG.E.U8 desc[UR36][R6.64+0x71], R83 ;  /* 0x000071530600b986 */ /* 0x0001e2000c101124 */
[----:B------:R-:W-:Y:S05]  /*45e0*/  @P2 BRA `(.L_x_155) ;  /* 0x00000000000c2947 */ /* 0x000fea0003800000 */
[----:B------:R-:W5:Y:S02]  /*45f0*/  LDG.E.U8 R100, desc[UR36][R8.64+0x78] ;  /* 0x0000782408647981 */ /* 0x000f64000c1e1100 */
[----:B-----5:R-:W-:-:S05]  /*4600*/  PRMT R0, R100, 0x8880, RZ ;  /* 0x0000888064007816 */ /* 0x020fca00000000ff */
[----:B------:R-:W-:-:S07]  /*4610*/  IMAD R3, R0, R89, RZ ;  /* 0x0000005900037224 */ /* 0x000fce00078e02ff */
.L_x_155:
[----:B------:R-:W-:Y:S05]  /*4620*/  BSYNC B1 ;  /* 0x0000000000017941 */ /* 0x000fea0003800000 */
.L_x_154:
[----:B---3--:R-:W-:Y:S01]  /*4630*/  @!P2 IMAD R13, R84, R88, R3 ;  /* 0x00000058540da224 */ /* 0x008fe200078e0203 */
[----:B------:R-:W-:Y:S04]  /*4640*/  BSSY B1, `(.L_x_156) ;  /* 0x0000006000017945 */ /* 0x000fe80003800000 */
[----:B------:R3:W-:Y:S01]  /*4650*/  @!P2 STG.E.U8 desc[UR36][R4.64+0x78], R13 ;  /* 0x0000780d0400a986 */ /* 0x0007e2000c101124 */
[----:B------:R-:W-:Y:S05]  /*4660*/  @P1 BRA `(.L_x_157) ;  /* 0x00000000000c1947 */ /* 0x000fea0003800000 */
[----:B------:R-:W5:Y:S02]  /*4670*/  LDG.E.U8 R100, desc[UR36][R8.64+0x79] ;  /* 0x0000792408647981 */ /* 0x000f64000c1e1100 */
[----:B-----5:R-:W-:-:S05]  /*4680*/  PRMT R0, R100, 0x8880, RZ ;  /* 0x0000888064007816 */ /* 0x020fca00000000ff */
[----:B------:R-:W-:-:S07]  /*4690*/  IMAD R3, R0, R89, RZ ;  /* 0x0000005900037224 */ /* 0x000fce00078e02ff */
.L_x_157:
[----:B------:R-:W-:Y:S05]  /*46a0*/  BSYNC B1 ;  /* 0x0000000000017941 */ /* 0x000fea0003800000 */
.L_x_156:
[----:B------:R-:W-:Y:S01]  /*46b0*/  @!P1 IMAD R85, R85, R88, R3 ;  /* 0x0000005855559224 */ /* 0x000fe200078e0203 */
[----:B------:R-:W-:Y:S04]  /*46c0*/  BSSY B1, `(.L_x_158) ;  /* 0x0000006000017945 */ /* 0x000fe80003800000 */
[----:B------:R0:W-:Y:S01]  /*46d0*/  @!P1 STG.E.U8 desc[UR36][R4.64+0x79], R85 ;  /* 0x0000795504009986 */ /* 0x0001e2000c101124 */
[----:B------:R-:W-:Y:S05]  /*46e0*/  @P5 BRA `(.L_x_159) ;  /* 0x00000000000c5947 */ /* 0x000fea0003800000 */
[----:B------:R-:W5:Y:S02]  /*46f0*/  LDG.E.U8 R100, desc[UR36][R10.64+0x78] ;  /* 0x000078240a647981 */ /* 0x000f64000c1e1100 */
[----:B-----5:R-:W-:-:S05]  /*4700*/  PRMT R0, R100, 0x8880, RZ ;  /* 0x0000888064007816 */ /* 0x020fca00000000ff */
[----:B------:R-:W-:-:S07]  /*4710*/  IMAD R3, R0, R89, RZ ;  /* 0x0000005900037224 */ /* 0x000fce00078e02ff */
.L_x_159:
[----:B------:R-:W-:Y:S05]  /*4720*/  BSYNC B1 ;  /* 0x0000000000017941 */ /* 0x000fea0003800000 */
.L_x_158:
[----:B0123--:R-:W-:Y:S01]  /*4730*/  @!P5 IMAD R5, R86, R88, R3 ;  /* 0x000000585605d224 */ /* 0x00ffe200078e0203 */
[----:B------:R-:W-:Y:S01]  /*4740*/  ISETP.LT.OR P0, PT, R19, 0x7a, !P0 ;  /* 0x0000007a1300780c */ /* 0x000fe20004701670 */
[----:B------:R-:W-:Y:S03]  /*4750*/  BSSY B1, `(.L_x_160) ;  /* 0x0000006000017945 */ /* 0x000fe60003800000 */
[----:B------:R0:W-:Y:S09]  /*4760*/  @!P5 STG.E.U8 desc[UR36][R6.64+0x78], R5 ;  /* 0x000078050600d986 */ /* 0x0001f2000c101124 */
[----:B------:R-:W-:Y:S05]  /*4770*/  @P0 BRA `(.L_x_161) ;  /* 0x00000000000c0947 */ /* 0x000fea0003800000 */
[----:B------:R-:W2:Y:S02]  /*4780*/  LDG.E.U8 R100, desc[UR36][R10.64+0x79] ;  /* 0x000079240a647981 */ /* 0x000ea4000c1e1100 */
[----:B--2---:R-:W-:-:S05]  /*4790*/  PRMT R0, R100, 0x8880, RZ ;  /* 0x0000888064007816 */ /* 0x004fca00000000ff */
[----:B------:R-:W-:-:S07]  /*47a0*/  IMAD R3, R0, R89, RZ ;  /* 0x0000005900037224 */ /* 0x000fce00078e02ff */
.L_x_161:
[----:B------:R-:W-:Y:S05]  /*47b0*/  BSYNC B1 ;  /* 0x0000000000017941 */ /* 0x000fea0003800000 */
.L_x_160:
[----:B------:R-:W-:Y:S01]  /*47c0*/  IMAD R3, R87, R88, R3 ;  /* 0x0000005857037224 */ /* 0x000fe200078e0203 */
[----:B------:R-:W-:Y:S06]  /*47d0*/  @P0 BRA `(.L_x_162) ;  /* 0x0000000c00100947 */ /* 0x000fec0003800000 */
[----:B------:R1:W-:Y:S01]  /*47e0*/  STG.E.U8 desc[UR36][R6.64+0x79], R3 ;  /* 0x0000790306007986 */ /* 0x0003e2000c101124 */
[----:B------:R-:W-:Y:S05]  /*47f0*/  BRA `(.L_x_162) ;  /* 0x0000000c00087947 */ /* 0x000fea0003800000 */
.L_x_33:
[C---:B------:R-:W-:Y:S02]  /*4800*/  ISETP.GE.AND P1, PT, R20.reuse, 0x1, PT ;  /* 0x000000011400780c */ /* 0x040fe40003f26270 */
[----:B------:R-:W-:Y:S02]  /*4810*/  ISETP.GE.AND P0, PT, R20, 0x9, PT ;  /* 0x000000091400780c */ /* 0x000fe40003f06270 */
[C---:B------:R-:W-:Y:S02]  /*4820*/  ISETP.LT.OR P4, PT, R19.reuse, 0x1, !P1 ;  /* 0x000000011300780c */ /* 0x040fe40004f81670 */
[C---:B------:R-:W-:Y:S02]  /*4830*/  ISETP.LT.OR P3, PT, R19.reuse, 0x2, !P1 ;  /* 0x000000021300780c */ /* 0x040fe40004f61670 */
[C---:B------:R-:W-:Y:S02]  /*4840*/  ISETP.LT.OR P2, PT, R19.reuse, 0x1, !P0 ;  /* 0x000000011300780c */ /* 0x040fe40004741670 */
[----:B------:R-:W-:-:S07]  /*4850*/  ISETP.LT.OR P5, PT, R19, 0x2, !P0 ;  /* 0x000000021300780c */ /* 0x000fce00047a1670 */
[-C--:B------:R-:W-:Y:S02]  /*4860*/  @!P4 IMAD R3, R24, R88.reuse, RZ ;  /* 0x000000581803c224 */ /* 0x080fe400078e02ff */
[-C--:B------:R-:W-:Y:S02]  /*4870*/  @!P3 IMAD R25, R25, R88.reuse, RZ ;  /* 0x000000581919b224 */ /* 0x080fe400078e02ff */
[-C--:B------:R-:W-:Y:S01]  /*4880*/  @!P2 IMAD R9, R26, R88.reuse, RZ ;  /* 0x000000581a09a224 */ /* 0x080fe200078e02ff */
[----:B------:R0:W-:Y:S01]  /*4890*/  @!P4 STG.E.U8 desc[UR36][R4.64], R3 ;  /* 0x000000030400c986 */ /* 0x0001e2000c101124 */
[----:B------:R-:W-:Y:S01]  /*48a0*/  ISETP.LT.OR P4, PT, R19, 0x9, !P1 ;  /* 0x000000091300780c */ /* 0x000fe20004f81670 */
[----:B------:R-:W-:Y:S02]  /*48b0*/  @!P5 IMAD R27, R27, R88, RZ ;  /* 0x000000581b1bd224 */ /* 0x000fe400078e02ff */
[----:B------:R-:W-:Y:S01]  /*48c0*/  @!P3 STG.E.U8 desc[UR36][R4.64+0x1], R25 ;  /* 0x000001190400b986 */ /* 0x000fe2000c101124 */
[----:B------:R-:W-:-:S03]  /*48d0*/  ISETP.LT.OR P3, PT, R19, 0xa, !P1 ;  /* 0x0000000a1300780c */ /* 0x000fc60004f61670 */
[----:B------:R1:W-:Y:S01]  /*48e0*/  @!P2 STG.E.U8 desc[UR36][R6.64], R9 ;  /* 0x000000090600a986 */ /* 0x0003e2000c101124 */
[----:B------:R-:W-:-:S03]  /*48f0*/  ISETP.LT.OR P2, PT, R19, 0x9, !P0 ;  /* 0x000000091300780c */ /* 0x000fc60004741670 */
[----:B------:R-:W-:Y:S01]  /*4900*/  @!P5 STG.E.U8 desc[UR36][R6.64+0x1], R27 ;  /* 0x0000011b0600d986 */ /* 0x000fe2000c101124 */
[----:B------:R-:W-:Y:S01]  /*4910*/  ISETP.LT.OR P5, PT, R19, 0xa, !P0 ;  /* 0x0000000a1300780c */ /* 0x000fe200047a1670 */
[----:B------:R-:W-:-:S04]  /*4920*/  @!P4 IMAD R11, R28, R88, RZ ;  /* 0x000000581c0bc224 */ /* 0x000fc800078e02ff */
[-C--:B------:R-:W-:Y:S01]  /*4930*/  @!P3 IMAD R29, R29, R88.reuse, RZ ;  /* 0x000000581d1db224 */ /* 0x080fe200078e02ff */
[----:B------:R-:W-:Y:S01]  /*4940*/  @!P4 STG.E.U8 desc[UR36][R4.64+0x8], R11 ;  /* 0x0000080b0400c986 */ /* 0x000fe2000c101124 */
[C---:B------:R-:W-:Y:S02]  /*4950*/  ISETP.LT.OR P4, PT, R19.reuse, 0x11, !P1 ;  /* 0x000000111300780c */ /* 0x040fe40004f81670 */
[-C--:B0-----:R-:W-:Y:S01]  /*4960*/  @!P2 IMAD R3, R30, R88.reuse, RZ ;  /* 0x000000581e03a224 */ /* 0x081fe200078e02ff */
[----:B------:R-:W-:Y:S01]  /*4970*/  @!P3 STG.E.U8 desc[UR36][R4.64+0x9], R29 ;  /* 0x0000091d0400b986 */ /* 0x000fe2000c101124 */
[----:B------:R-:W-:Y:S02]  /*4980*/  ISETP.LT.OR P3, PT, R19, 0x12, !P1 ;  /* 0x000000121300780c */ /* 0x000fe40004f61670 */
[----:B------:R-:W-:Y:S01]  /*4990*/  @!P5 IMAD R31, R31, R88, RZ ;  /* 0x000000581f1fd224 */ /* 0x000fe200078e02ff */
[----:B------:R0:W-:Y:S01]  /*49a0*/  @!P2 STG.E.U8 desc[UR36][R6.64+0x8], R3 ;  /* 0x000008030600a986 */ /* 0x0001e2000c101124 */
[----:B------:R-:W-:-:S03]  /*49b0*/  ISETP.LT.OR P2, PT, R19, 0x11, !P0 ;  /* 0x000000111300780c */ /* 0x000fc60004741670 */
[----:B------:R-:W-:Y:S01]  /*49c0*/  @!P5 STG.E.U8 desc[UR36][R6.64+0x9], R31 ;  /* 0x0000091f0600d986 */ /* 0x000fe2000c101124 */
[----:B------:R-:W-:Y:S01]  /*49d0*/  ISETP.LT.OR P5, PT, R19, 0x12, !P0 ;  /* 0x000000121300780c */ /* 0x000fe200047a1670 */
[----:B-1----:R-:W-:-:S04]  /*49e0*/  @!P4 IMAD R9, R32, R88, RZ ;  /* 0x000000582009c224 */ /* 0x002fc800078e02ff */
        /* <DEDUP_REMOVED lines=109> */
[----:B------:R1:W-:Y:S01]  /*50c0*/  @!P4 STG.E.U8 desc[UR36][R4.64+0x58], R11 ;  /* 0x0000580b0400c986 */ /* 0x0003e2000c101124 */
        /* <DEDUP_REMOVED lines=13> */
[-C--:B-1----:R-:W-:Y:S01]  /*51a0*/  @!P2 IMAD R11, R74, R88.reuse, RZ ;  /* 0x000000584a0ba224 */ /* 0x082fe200078e02ff */
[----:B------:R-:W-:Y:S01]  /*51b0*/  @!P3 STG.E.U8 desc[UR36][R4.64+0x61], R73 ;  /* 0x000061490400b986 */ /* 0x000fe2000c101124 */
[----:B------:R-:W-:Y:S02]  /*51c0*/  ISETP.LT.OR P3, PT, R19, 0x6a, !P1 ;  /* 0x0000006a1300780c */ /* 0x000fe40004f61670 */
[----:B------:R-:W-:Y:S01]  /*51d0*/  @!P5 IMAD R75, R75, R88, RZ ;  /* 0x000000584b4bd224 */ /* 0x000fe200078e02ff */
[----:B------:R1:W-:Y:S01]  /*51e0*/  @!P2 STG.E.U8 desc[UR36][R6.64+0x60], R11 ;  /* 0x0000600b0600a986 */ /* 0x0003e2000c101124 */
[----:B------:R-:W-:-:S03]  /*51f0*/  ISETP.LT.OR P2, PT, R19, 0x69, !P0 ;  /* 0x000000691300780c */ /* 0x000fc60004741670 */
[----:B------:R-:W-:Y:S01]  /*5200*/  @!P5 STG.E.U8 desc[UR36][R6.64+0x61], R75 ;  /* 0x0000614b0600d986 */ /* 0x000fe2000c101124 */
[----:B------:R-:W-:Y:S01]  /*5210*/  ISETP.LT.OR P5, PT, R19, 0x6a, !P0 ;  /* 0x0000006a1300780c */ /* 0x000fe200047a1670 */
[----:B0-----:R-:W-:-:S04]  /*5220*/  @!P4 IMAD R3, R76, R88, RZ ;  /* 0x000000584c03c224 */ /* 0x001fc800078e02ff */
[-C--:B------:R-:W-:Y:S01]  /*5230*/  @!P3 IMAD R77, R77, R88.reuse, RZ ;  /* 0x000000584d4db224 */ /* 0x080fe200078e02ff */
[----:B------:R0:W-:Y:S01]  /*5240*/  @!P4 STG.E.U8 desc[UR36][R4.64+0x68], R3 ;  /* 0x000068030400c986 */ /* 0x0001e2000c101124 */
[C---:B------:R-:W-:Y:S02]  /*5250*/  ISETP.LT.OR P4, PT, R19.reuse, 0x72, !P1 ;  /* 0x000000721300780c */ /* 0x040fe40004f81670 */
[-C--:B--2---:R-:W-:Y:S01]  /*5260*/  @!P2 IMAD R9, R78, R88.reuse, RZ ;  /* 0x000000584e09a224 */ /* 0x084fe200078e02ff */
[----:B------:R-:W-:Y:S01]  /*5270*/  @!P3 STG.E.U8 desc[UR36][R4.64+0x69], R77 ;  /* 0x0000694d0400b986 */ /* 0x000fe2000c101124 */
[----:B------:R-:W-:Y:S02]  /*5280*/  ISETP.LT.OR P3, PT, R19, 0x71, !P1 ;  /* 0x000000711300780c */ /* 0x000fe40004f61670 */
[----:B------:R-:W-:Y:S01]  /*5290*/  @!P5 IMAD R79, R79, R88, RZ ;  /* 0x000000584f4fd224 */ /* 0x000fe200078e02ff */
[----:B------:R-:W-:Y:S01]  /*52a0*/  @!P2 STG.E.U8 desc[UR36][R6.64+0x68], R9 ;  /* 0x000068090600a986 */ /* 0x000fe2000c101124 */
[----:B------:R-:W-:-:S03]  /*52b0*/  ISETP.LT.OR P2, PT, R19, 0x71, !P0 ;  /* 0x000000711300780c */ /* 0x000fc60004741670 */
[----:B------:R-:W-:Y:S01]  /*52c0*/  @!P5 STG.E.U8 desc[UR36][R6.64+0x69], R79 ;  /* 0x0000694f0600d986 */ /* 0x000fe2000c101124 */
[----:B------:R-:W-:Y:S01]  /*52d0*/  ISETP.LT.OR P5, PT, R19, 0x79, !P0 ;  /* 0x000000791300780c */ /* 0x000fe200047a1670 */
[----:B------:R-:W-:-:S04]  /*52e0*/  @!P4 IMAD R81, R81, R88, RZ ;  /* 0x000000585151c224 */ /* 0x000fc800078e02ff */
[-C--:B-1----:R-:W-:Y:S01]  /*52f0*/  @!P3 IMAD R11, R80, R88.reuse, RZ ;  /* 0x00000058500bb224 */ /* 0x082fe200078e02ff */
[----:B------:R-:W-:Y:S01]  /*5300*/  @!P4 STG.E.U8 desc[UR36][R4.64+0x71], R81 ;  /* 0x000071510400c986 */ /* 0x000fe2000c101124 */
[C---:B------:R-:W-:Y:S02]  /*5310*/  ISETP.LT.OR P4, PT, R19.reuse, 0x72, !P0 ;  /* 0x000000721300780c */ /* 0x040fe40004781670 */
[C---:B------:R-:W-:Y:S01]  /*5320*/  ISETP.LT.OR P0, PT, R19.reuse, 0x7a, !P0 ;  /* 0x0000007a1300780c */ /* 0x040fe20004701670 */
[----:B------:R1:W-:Y:S01]  /*5330*/  @!P3 STG.E.U8 desc[UR36][R4.64+0x70], R11 ;  /* 0x0000700b0400b986 */ /* 0x0003e2000c101124 */
[C---:B------:R-:W-:Y:S01]  /*5340*/  ISETP.LT.OR P3, PT, R19.reuse, 0x79, !P1 ;  /* 0x000000791300780c */ /* 0x040fe20004f61670 */
[----:B0-----:R-:W-:Y:S01]  /*5350*/  @!P2 IMAD R3, R82, R88, RZ ;  /* 0x000000585203a224 */ /* 0x001fe200078e02ff */
[----:B------:R-:W-:-:S04]  /*5360*/  ISETP.LT.OR P1, PT, R19, 0x7a, !P1 ;  /* 0x0000007a1300780c */ /* 0x000fc80004f21670 */
[----:B------:R2:W-:Y:S03]  /*5370*/  @!P2 STG.E.U8 desc[UR36][R6.64+0x70], R3 ;  /* 0x000070030600a986 */ /* 0x0005e6000c101124 */
[-C--:B------:R-:W-:Y:S02]  /*5380*/  @!P4 IMAD R83, R83, R88.reuse, RZ ;  /* 0x000000585353c224 */ /* 0x080fe400078e02ff */
[-C--:B-1----:R-:W-:Y:S02]  /*5390*/  @!P5 IMAD R11, R86, R88.reuse, RZ ;  /* 0x00000058560bd224 */ /* 0x082fe400078e02ff */
[-C--:B------:R-:W-:Y:S01]  /*53a0*/  @!P3 IMAD R9, R84, R88.reuse, RZ ;  /* 0x000000585409b224 */ /* 0x080fe200078e02ff */
[----:B------:R2:W-:Y:S01]  /*53b0*/  @!P4 STG.E.U8 desc[UR36][R6.64+0x71], R83 ;  /* 0x000071530600c986 */ /* 0x0005e2000c101124 */
[-C--:B------:R-:W-:Y:S02]  /*53c0*/  @!P1 IMAD R85, R85, R88.reuse, RZ ;  /* 0x0000005855559224 */ /* 0x080fe400078e02ff */
[----:B------:R-:W-:Y:S01]  /*53d0*/  @!P0 IMAD R87, R87, R88, RZ ;  /* 0x0000005857578224 */ /* 0x000fe200078e02ff */
[----:B------:R2:W-:Y:S04]  /*53e0*/  @!P3 STG.E.U8 desc[UR36][R4.64+0x78], R9 ;  /* 0x000078090400b986 */ /* 0x0005e8000c101124 */
[----:B------:R2:W-:Y:S04]  /*53f0*/  @!P1 STG.E.U8 desc[UR36][R4.64+0x79], R85 ;  /* 0x0000795504009986 */ /* 0x0005e8000c101124 */
[----:B------:R2:W-:Y:S04]  /*5400*/  @!P5 STG.E.U8 desc[UR36][R6.64+0x78], R11 ;  /* 0x0000780b0600d986 */ /* 0x0005e8000c101124 */
[----:B------:R2:W-:Y:S02]  /*5410*/  @!P0 STG.E.U8 desc[UR36][R6.64+0x79], R87 ;  /* 0x0000795706008986 */ /* 0x0005e4000c101124 */
.L_x_162:
[----:B------:R-:W-:Y:S05]  /*5420*/  BSYNC B0 ;  /* 0x0000000000007941 */ /* 0x000fea0003800000 */
.L_x_32:
[----:B0-2---:R-:W2:Y:S01]  /*5430*/  LDL.64 R4, [R1] ;  /* 0x0000000001047983 */ /* 0x005ea20000100a00 */
[----:B------:R-:W-:Y:S01]  /*5440*/  ULDC.64 UR4, c[0x0][0x650] ;  /* 0x0001940000047ab9 */ /* 0x000fe20000000a00 */
[----:B------:R-:W-:Y:S02]  /*5450*/  IMAD.U32 R0, RZ, RZ, UR44 ;  /* 0x0000002cff007e24 */ /* 0x000fe4000f8e00ff */
[----:B------:R-:W-:Y:S02]  /*5460*/  IMAD.MOV.U32 R22, RZ, RZ, -0x1 ;  /* 0xffffffffff167424 */ /* 0x000fe400078e00ff */
[----:B------:R0:W-:Y:S01]  /*5470*/  SYNCS.ARRIVE.TRANS64.A1T0 RZ, [R0+UR46], RZ ;  /* 0x000000ff00ff79a7 */ /* 0x0001e2000810002e */
[----:B------:R-:W-:Y:S02]  /*5480*/  IMAD.MOV.U32 R19, RZ, RZ, -0x1 ;  /* 0xffffffffff137424 */ /* 0x000fe400078e00ff */
[----:B------:R-:W-:Y:S01]  /*5490*/  IMAD.MOV.U32 R18, RZ, RZ, -0x1 ;  /* 0xffffffffff127424 */ /* 0x000fe200078e00ff */
[----:B0-----:R-:W-:-:S02]  /*54a0*/  PRMT R0, RZ, 0x7610, R0 ;  /* 0x00007610ff007816 */ /* 0x001fc40000000000 */
[----:B--2---:R-:W-:-:S05]  /*54b0*/  LEA R16, P0, R4, R16, 0x1 ;  /* 0x0000001004107211 */ /* 0x004fca00078008ff */
[----:B------:R-:W-:Y:S01]  /*54c0*/  IMAD.X R17, R96, 0x1, R17, P0 ;  /* 0x0000000160117824 */ /* 0x000fe200000e0611 */
[----:B------:R-:W-:-:S04]  /*54d0*/  ISETP.GE.U32.AND P0, PT, R16, UR4, PT ;  /* 0x0000000410007c0c */ /* 0x000fc8000bf06070 */
[----:B------:R-:W-:-:S13]  /*54e0*/  ISETP.GE.U32.AND.EX P0, PT, R17, UR5, PT, P0 ;  /* 0x0000000511007c0c */ /* 0x000fda000bf06100 */
[----:B------:R-:W-:Y:S05]  /*54f0*/  @P0 BRA `(.L_x_163) ;  /* 0x00000004004c0947 */ /* 0x000fea0003800000 */
[----:B------:R-:W0:Y:S01]  /*5500*/  LDC.64 R10, c[0x0][0x628] ;  /* 0x00018a00ff0a7b82 */ /* 0x000e220000000a00 */
[----:B------:R-:W2:Y:S01]  /*5510*/  S2R R12, SR_CTAID.X ;  /* 0x00000000000c7919 */ /* 0x000ea20000002500 */
[----:B------:R-:W-:Y:S02]  /*5520*/  IMAD.MOV.U32 R8, RZ, RZ, R16 ;  /* 0x000000ffff087224 */ /* 0x000fe400078e0010 */
[----:B------:R-:W-:Y:S01]  /*5530*/  IMAD.MOV.U32 R9, RZ, RZ, R17 ;  /* 0x000000ffff097224 */ /* 0x000fe200078e0011 */
[----:B------:R-:W3:Y:S03]  /*5540*/  S2R R19, SR_CTAID.Y ;  /* 0x0000000000137919 */ /* 0x000ee60000002600 */
[----:B------:R-:W1:Y:S08]  /*5550*/  LDC R0, c[0x0][0x630] ;  /* 0x00018c00ff007b82 */ /* 0x000e700000000800 */
[----:B------:R-:W1:Y:S01]  /*5560*/  LDC.64 R14, c[0x0][0x620] ;  /* 0x00018800ff0e7b82 */ /* 0x000e620000000a00 */
[----:B0-----:R-:W-:-:S04]  /*5570*/  ISETP.NE.U32.AND P0, PT, R10, RZ, PT ;  /* 0x000000ff0a00720c */ /* 0x001fc80003f05070 */
[----:B------:R-:W-:-:S13]  /*5580*/  ISETP.NE.AND.EX P0, PT, R11, RZ, PT, P0 ;  /* 0x000000ff0b00720c */ /* 0x000fda0003f05300 */
[----:B-123--:R-:W-:Y:S05]  /*5590*/  @!P0 BRA `(.L_x_164) ;  /* 0x0000000000288947 */ /* 0x00efea0003800000 */
[----:B------:R-:W0:Y:S02]  /*55a0*/  LDC R3, c[0x0][0x634] ;  /* 0x00018d00ff037b82 */ /* 0x000e240000000800 */
[----:B0-----:R-:W-:-:S05]  /*55b0*/  IADD3 R3, P0, R16, R3, RZ ;  /* 0x0000000310037210 */ /* 0x001fca0007f1e0ff */
[----:B------:R-:W-:-:S04]  /*55c0*/  IMAD.X R13, RZ, RZ, R17, P0 ;  /* 0x000000ffff0d7224 */ /* 0x000fc800000e0611 */
[----:B------:R-:W-:-:S04]  /*55d0*/  IMAD.WIDE.U32 R4, R13, R10, RZ ;  /* 0x0000000a0d047225 */ /* 0x000fc800078e00ff */
[----:B----4-:R-:W-:-:S04]  /*55e0*/  IMAD.WIDE.U32 R6, P0, R3, R11, R4 ;  /* 0x0000000b03067225 */ /* 0x010fc80007800004 */
[----:B------:R-:W-:-:S04]  /*55f0*/  IMAD.WIDE.U32 R4, R3, R10, RZ ;  /* 0x0000000a03047225 */ /* 0x000fc800078e00ff */
[----:B------:R-:W-:Y:S01]  /*5600*/  IMAD.X R9, RZ, RZ, RZ, P0 ;  /* 0x000000ffff097224 */ /* 0x000fe200000e06ff */
[----:B------:R-:W-:Y:S01]  /*5610*/  IADD3 RZ, P0, R5, R6, RZ ;  /* 0x0000000605ff7210 */ /* 0x000fe20007f1e0ff */
[----:B------:R-:W-:-:S04]  /*5620*/  IMAD.MOV.U32 R8, RZ, RZ, R7 ;  /* 0x000000ffff087224 */ /* 0x000fc800078e0007 */
[----:B------:R-:W-:-:S08]  /*5630*/  IMAD.WIDE.U32.X R8, R13, R11, R8, P0 ;  /* 0x0000000b0d087225 */ /* 0x000fd000000e0408 */
.L_x_164:
[-CC-:B------:R-:W-:Y:S01]  /*5640*/  SHF.R.U64 R18, R8, R0.reuse, R9.reuse ;  /* 0x0000000008127219 */ /* 0x180fe20000001209 */
[----:B------:R-:W0:Y:S01]  /*5650*/  LDC.64 R24, c[0x0][0x640] ;  /* 0x00019000ff187b82 */ /* 0x000e220000000a00 */
[----:B------:R-:W-:Y:S01]  /*5660*/  SHF.R.U32.HI R0, RZ, R0, R9 ;  /* 0x00000000ff007219 */ /* 0x000fe20000011609 */
[----:B------:R-:W-:Y:S01]  /*5670*/  ULDC UR4, c[0x0][0x150] ;  /* 0x0000540000047ab9 */ /* 0x000fe20000000800 */
[----:B------:R-:W-:Y:S02]  /*5680*/  IADD3 R3, P0, RZ, -R18, RZ ;  /* 0x80000012ff037210 */ /* 0x000fe40007f1e0ff */
[----:B----4-:R-:W-:-:S03]  /*5690*/  I2FP.F32.U32 R7, R12 ;  /* 0x0000000c00077245 */ /* 0x010fc60000201000 */
[----:B------:R-:W1:Y:S01]  /*56a0*/  LDC R6, c[0x0][0x618] ;  /* 0x00018600ff067b82 */ /* 0x000e620000000800 */
[----:B------:R-:W-:Y:S02]  /*56b0*/  IMAD.X R5, RZ, RZ, ~R0, P0 ;  /* 0x000000ffff057224 */ /* 0x000fe400000e0e00 */
[----:B------:R-:W-:Y:S01]  /*56c0*/  FMUL R7, R7, UR4 ;  /* 0x0000000407077c20 */ /* 0x000fe20008400000 */
[----:B------:R-:W-:Y:S01]  /*56d0*/  ULDC UR4, c[0x0][0x154] ;  /* 0x0000550000047ab9 */ /* 0x000fe20000000800 */
[-C--:B------:R-:W-:Y:S02]  /*56e0*/  IMAD R0, R5, R14.reuse, RZ ;  /* 0x0000000e05007224 */ /* 0x080fe400078e02ff */
[C---:B------:R-:W-:Y:S01]  /*56f0*/  IMAD.WIDE.U32 R4, R3.reuse, R14, R16 ;  /* 0x0000000e03047225 */ /* 0x040fe200078e0010 */
[----:B------:R-:W2:Y:S01]  /*5700*/  LDC R8, c[0x0][0x608] ;  /* 0x00018200ff087b82 */ /* 0x000ea20000000800 */
[----:B------:R-:W3:Y:S02]  /*5710*/  F2I.U32.TRUNC.NTZ R7, R7 ;  /* 0x0000000700077305 */ /* 0x000ee4000020f000 */
[----:B------:R-:W-:Y:S01]  /*5720*/  IMAD R3, R3, R15, R0 ;  /* 0x0000000f03037224 */ /* 0x000fe200078e0200 */
[----:B------:R-:W-:-:S03]  /*5730*/  I2FP.F32.U32 R0, R19 ;  /* 0x0000001300007245 */ /* 0x000fc60000201000 */
[----:B------:R-:W-:Y:S01]  /*5740*/  IMAD.IADD R3, R5, 0x1, R3 ;  /* 0x0000000105037824 */ /* 0x000fe200078e0203 */
[----:B------:R-:W4:Y:S01]  /*5750*/  LDC R11, c[0x0][0x658] ;  /* 0x00019600ff0b7b82 */ /* 0x000f220000000800 */
[----:B0-----:R-:W-:-:S04]  /*5760*/  ISETP.NE.U32.AND P0, PT, R24, RZ, PT ;  /* 0x000000ff1800720c */ /* 0x001fc80003f05070 */
[----:B------:R-:W-:-:S03]  /*5770*/  ISETP.NE.AND.EX P0, PT, R25, RZ, PT, P0 ;  /* 0x000000ff1900720c */ /* 0x000fc60003f05300 */
[----:B------:R-:W0:Y:S01]  /*5780*/  LDC R9, c[0x0][0x144] ;  /* 0x00005100ff097b82 */ /* 0x000e220000000800 */
[-C--:B-1----:R-:W-:Y:S01]  /*5790*/  SHF.R.U64 R10, R4, R6.reuse, R3 ;  /* 0x00000006040a7219 */ /* 0x082fe20000001203 */
[----:B---3--:R-:W-:Y:S01]  /*57a0*/  IMAD.MOV R7, RZ, RZ, -R7 ;  /* 0x000000ffff077224 */ /* 0x008fe200078e0a07 */
[----:B------:R-:W-:Y:S01]  /*57b0*/  SHF.R.U32.HI R3, RZ, R6, R3 ;  /* 0x00000006ff037219 */ /* 0x000fe20000011603 */
[----:B------:R-:W-:-:S04]  /*57c0*/  FMUL R6, R0, UR4 ;  /* 0x0000000400067c20 */ /* 0x000fc80008400000 */
[----:B------:R-:W1:Y:S01]  /*57d0*/  LDC R20, c[0x0][0x148] ;  /* 0x00005200ff147b82 */ /* 0x000e620000000800 */
[----:B------:R3:W0:Y:S01]  /*57e0*/  F2I.U32.TRUNC.NTZ R14, R6 ;  /* 0x00000006000e7305 */ /* 0x000622000020f000 */
[-CC-:B--2---:R-:W-:Y:S02]  /*57f0*/  SHF.R.U64 R13, R10, R8.reuse, R3.reuse ;  /* 0x000000080a0d7219 */ /* 0x184fe40000001203 */
[----:B------:R-:W-:-:S04]  /*5800*/  SHF.R.U32.HI R0, RZ, R8, R3 ;  /* 0x00000008ff007219 */ /* 0x000fc80000011603 */
[----:B------:R-:W2:Y:S01]  /*5810*/  LDC R21, c[0x0][0x648] ;  /* 0x00019200ff157b82 */ /* 0x000ea20000000800 */
[-CC-:B----4-:R-:W-:Y:S02]  /*5820*/  SHF.R.U64 R15, R13, R11.reuse, R0.reuse ;  /* 0x0000000b0d0f7219 */ /* 0x190fe40000001200 */
[----:B------:R-:W-:-:S03]  /*5830*/  SHF.R.U32.HI R5, RZ, R11, R0 ;  /* 0x0000000bff057219 */ /* 0x000fc60000011600 */
[----:B------:R-:W-:Y:S02]  /*5840*/  IMAD.MOV.U32 R4, RZ, RZ, R15 ;  /* 0x000000ffff047224 */ /* 0x000fe400078e000f */
[----:B------:R-:W4:Y:S01]  /*5850*/  LDC R26, c[0x0][0x638] ;  /* 0x00018e00ff1a7b82 */ /* 0x000f220000000800 */
[----:B0-----:R-:W-:-:S07]  /*5860*/  IMAD R22, R9, R7, R12 ;  /* 0x0000000709167224 */ /* 0x001fce00078e020c */
[----:B------:R-:W0:Y:S08]  /*5870*/  LDC R27, c[0x0][0x610] ;  /* 0x00018400ff1b7b82 */ /* 0x000e300000000800 */
[----:B------:R-:W0:Y:S01]  /*5880*/  LDC R28, c[0x0][0x600] ;  /* 0x00018000ff1c7b82 */ /* 0x000e220000000800 */
[----:B-123--:R-:W-:Y:S05]  /*5890*/  @!P0 BRA `(.L_x_165) ;  /* 0x0000000000288947 */ /* 0x00efea0003800000 */
[----:B------:R-:W1:Y:S02]  /*58a0*/  LDC R0, c[0x0][0x64c] ;  /* 0x00019300ff007b82 */ /* 0x000e640000000800 */
[----:B-1----:R-:W-:-:S05]  /*58b0*/  IADD3 R3, P0, R15, R0, RZ ;  /* 0x000000000f037210 */ /* 0x002fca0007f1e0ff */
        /* <DEDUP_REMOVED lines=8> */
.L_x_165:
[----:B------:R-:W-:Y:S01]  /*5940*/  ISETP.NE.AND P0, PT, R2, 0x1, PT ;  /* 0x000000010200780c */ /* 0x000fe20003f05270 */
[----:B------:R-:W-:Y:S01]  /*5950*/  IMAD.MOV R14, RZ, RZ, -R14 ;  /* 0x000000ffff0e7224 */ /* 0x000fe200078e0a0e */
[----:B------:R-:W-:Y:S02]  /*5960*/  SHF.R.U64 R0, R4, R21, R5 ;  /* 0x0000001504007219 */ /* 0x000fe40000001205 */
[----:B------:R-:W-:Y:S02]  /*5970*/  LOP3.LUT R3, R13, R98, RZ, 0xc0, !PT ;  /* 0x000000620d037212 */ /* 0x000fe400078ec0ff */
[----:B------:R-:W-:Y:S01]  /*5980*/  LOP3.LUT R5, R10, R97, RZ, 0xc0, !PT ;  /* 0x000000610a057212 */ /* 0x000fe200078ec0ff */
[----:B------:R-:W-:Y:S02]  /*5990*/  IMAD.MOV R4, RZ, RZ, -R0 ;  /* 0x000000ffff047224 */ /* 0x000fe400078e0a00 */
[----:B------:R-:W-:Y:S02]  /*59a0*/  IMAD R3, R94, R0, R3 ;  /* 0x000000005e037224 */ /* 0x000fe400078e0203 */
[----:B----4-:R-:W-:-:S02]  /*59b0*/  IMAD R0, R4, R26, R15 ;  /* 0x0000001a04007224 */ /* 0x010fc400078e020f */
[----:B------:R-:W-:Y:S02]  /*59c0*/  @P0 IMAD R22, R20, R14, R19 ;  /* 0x0000000e14160224 */ /* 0x000fe400078e0213 */
[----:B------:R-:W-:Y:S02]  /*59d0*/  IMAD.MOV.U32 R4, RZ, RZ, 0x1 ;  /* 0x00000001ff047424 */ /* 0x000fe400078e00ff */
[----:B0-----:R-:W-:Y:S02]  /*59e0*/  IMAD R22, R3, R27, R22 ;  /* 0x0000001b03167224 */ /* 0x001fe400078e0216 */
[----:B------:R-:W-:Y:S01]  /*59f0*/  IMAD R3, R0, R28, R5 ;  /* 0x0000001c00037224 */ /* 0x000fe200078e0205 */
[----:B------:R-:W-:-:S04]  /*5a00*/  PRMT R0, R4, 0x7610, R0 ;  /* 0x0000761004007816 */ /* 0x000fc80000000000 */
[----:B------:R-:W-:Y:S02]  /*5a10*/  SEL R19, R3, R22, !P0 ;  /* 0x0000001603137207 */ /* 0x000fe40004000000 */
[----:B------:R-:W-:-:S07]  /*5a20*/  SEL R22, R22, R3, !P0 ;  /* 0x0000000316167207 */ /* 0x000fce0004000000 */
.L_x_163:
[----:B------:R-:W-:Y:S01]  /*5a30*/  UIMAD.WIDE.U32 UR4, UR38, 0x24924925, URZ ;  /* 0x24924925260478a5 */ /* 0x000fe2000f8e003f */
[----:B------:R-:W-:Y:S02]  /*5a40*/  LOP3.LUT P0, RZ, R0, 0xff, RZ, 0xc0, !PT ;  /* 0x000000ff00ff7812 */ /* 0x000fe4000780c0ff */
[----:B------:R-:W-:Y:S01]  /*5a50*/  LOP3.LUT R101, R101, 0x1, RZ, 0x3c, !PT ;  /* 0x0000000165657812 */ /* 0x000fe200078e3cff */
[----:B------:R-:W-:-:S04]  /*5a60*/  UIADD3 UR4, UR38, -UR5, URZ ;  /* 0x8000000526047290 */ /* 0x000fc8000fffe03f */
[----:B------:R-:W-:-:S04]  /*5a70*/  ULEA.HI UR4, UR4, UR5, URZ, 0x1f ;  /* 0x0000000504047291 */ /* 0x000fc8000f8ff83f */
[----:B------:R-:W-:-:S04]  /*5a80*/  USHF.R.U32.HI UR4, URZ, 0x2, UR4 ;  /* 0x000000023f047899 */ /* 0x000fc80008011604 */
[----:B------:R-:W-:Y:S01]  /*5a90*/  UIMAD UR38, UR4, -0x7, UR38 ;  /* 0xfffffff9042678a4 */ /* 0x000fe2000f8e0226 */
[----:B------:R-:W-:Y:S11]  /*5aa0*/  @P0 BRA `(.L_x_166) ;  /* 0xffffffb800ac0947 */ /* 0x000ff6000383ffff */
[----:B------:R-:W-:Y:S05]  /*5ab0*/  EXIT ;  /* 0x000000000000794d */ /* 0x000fea0003800000 */
.L_x_13:
[----:B------:R-:W-:-:S08]  /*5ac0*/  ISETP.NE.AND P0, PT, R14, RZ, PT ;  /* 0x000000ff0e00720c */ /* 0x000fd00003f05270 */
[----:B0-----:R-:W0:-:S00]  /*5ad0*/  USETMAXREG.DEALLOC.CTAPOOL 0x28 ;  /* 0x00000028000079c8 */ /* 0x001e0000080e0500 */
[----:B------:R-:W-:Y:S05]  /*5ae0*/  @P0 EXIT ;  /* 0x000000000000094d */ /* 0x000fea0003800000 */
[----:B0-----:R-:W-:Y:S01]  /*5af0*/  LOP3.LUT P0, RZ, R3, 0xff, RZ, 0xc0, !PT ;  /* 0x000000ff03ff7812 */ /* 0x001fe2000780c0ff */
[----:B------:R-:W-:Y:S02]  /*5b00*/  IMAD.MOV.U32 R3, RZ, RZ, 0x1 ;  /* 0x00000001ff037424 */ /* 0x000fe400078e00ff */
[----:B------:R-:W-:-:S10]  /*5b10*/  IMAD.MOV.U32 R8, RZ, RZ, RZ ;  /* 0x000000ffff087224 */ /* 0x000fd400078e00ff */
[----:B------:R-:W-:Y:S05]  /*5b20*/  @!P0 BRA `(.L_x_167) ;  /* 0x0000000c00148947 */ /* 0x000fea0003800000 */
[----:B------:R-:W-:Y:S01]  /*5b30*/  LOP3.LUT P0, RZ, R5, 0x1f, RZ, 0xc0, !PT ;  /* 0x0000001f05ff7812 */ /* 0x000fe2000780c0ff */
[----:B------:R-:W-:Y:S01]  /*5b40*/  ULDC UR5, c[0x0][0x658] ;  /* 0x0001960000057ab9 */ /* 0x000fe20000000800 */
[----:B------:R-:W-:Y:S01]  /*5b50*/  UMOV UR6, 0xffffffff ;  /* 0xffffffff00067882 */ /* 0x000fe20000000000 */
[----:B------:R-:W-:Y:S01]  /*5b60*/  BSSY B0, `(.L_x_167) ;  /* 0x00000c1000007945 */ /* 0x000fe20003800000 */
[----:B------:R-:W-:Y:S01]  /*5b70*/  USHF.L.U32 UR6, UR6, UR5, URZ ;  /* 0x0000000506067299 */ /* 0x000fe2000800063f */
[C---:B------:R-:W-:Y:S01]  /*5b80*/  ISETP.NE.AND P2, PT, R4.reuse, RZ, PT ;  /* 0x000000ff0400720c */ /* 0x040fe20003f45270 */
[----:B------:R-:W-:Y:S01]  /*5b90*/  IMAD.MOV.U32 R10, RZ, RZ, 0x1 ;  /* 0x00000001ff0a7424 */ /* 0x000fe200078e00ff */
[----:B------:R-:W-:Y:S01]  /*5ba0*/  ISETP.NE.OR P0, PT, R4, RZ, !P0 ;  /* 0x000000ff0400720c */ /* 0x000fe20004705670 */
[----:B------:R-:W-:Y:S01]  /*5bb0*/  IMAD.MOV.U32 R3, RZ, RZ, 0x1 ;  /* 0x00000001ff037424 */ /* 0x000fe200078e00ff */
[----:B------:R-:W-:Y:S01]  /*5bc0*/  LOP3.LUT R9, R23, 0x2, RZ, 0xfc, !PT ;  /* 0x0000000217097812 */ /* 0x000fe200078efcff */
[----:B------:R-:W-:Y:S01]  /*5bd0*/  IMAD.MOV.U32 R8, RZ, RZ, RZ ;  /* 0x000000ffff087224 */ /* 0x000fe200078e00ff */
[----:B------:R-:W-:Y:S01]  /*5be0*/  ULDC UR4, c[0x0][0x600] ;  /* 0x0001800000047ab9 */ /* 0x000fe20000000800 */
[----:B------:R-:W-:Y:S01]  /*5bf0*/  UMOV UR7, 0x1 ;  /* 0x0000000100077882 */ /* 0x000fe20000000000 */
[----:B------:R-:W-:-:S02]  /*5c00*/  UIADD3 UR19, UR40, 0x1, URZ ;  /* 0x0000000128137890 */ /* 0x000fc4000fffe03f */
[----:B------:R-:W-:Y:S02]  /*5c10*/  UIADD3 UR15, UR4, -0x1, URZ ;  /* 0xffffffff040f7890 */ /* 0x000fe4000fffe03f */
[----:B------:R-:W-:Y:S02]  /*5c20*/  USHF.L.U32 UR17, UR7, UR5, URZ ;  /* 0x0000000507117299 */ /* 0x000fe4000800063f */
[----:B------:R-:W-:Y:S01]  /*5c30*/  ULOP3.LUT UR16, URZ, UR6, URZ, 0x33, !UPT ;  /* 0x000000063f107292 */ /* 0x000fe2000f8e333f */
[----:B------:R-:W-:-:S11]  /*5c40*/  ULDC.64 UR20, c[0x0][0x198] ;  /* 0x0000660000147ab9 */ /* 0x000fd60000000a00 */
.L_x_179:
[----:B------:R-:W-:-:S03]  /*5c50*/  UMOV UR4, 0xffffffff ;  /* 0xffffffff00047882 */ /* 0x000fc60000000000 */
[----:B------:R-:W-:Y:S05]  /*5c60*/  BRA.DIV UR4, `(.L_x_168) ;  /* 0x00000012044c7947 */ /* 0x000fea000b800000 */
[----:B------:R-:W-:-:S13]  /*5c70*/  ELECT P6, URZ, PT ;  /* 0x00000000003f782f */ /* 0x000fda00038c0000 */
.L_x_195:
[----:B------:R-:W0:Y:S01]  /*5c80*/  LDC R4, c[0x0][0x28c] ;  /* 0x0000a300ff047b82 */ /* 0x000e220000000800 */
[----:B------:R-:W-:Y:S01]  /*5c90*/  BSSY B1, `(.L_x_169) ;  /* 0x0000037000017945 */ /* 0x000fe20003800000 */
[----:B0-----:R-:W-:-:S13]  /*5ca0*/  ISETP.LT.OR P6, PT, R4, 0x1, !P6 ;  /* 0x000000010400780c */ /* 0x001fda00077c1670 */
[----:B------:R-:W-:Y:S05]  /*5cb0*/  @P6 BRA `(.L_x_170) ;  /* 0x0000000000d06947 */ /* 0x000fea0003800000 */
[----:B------:R-:W-:Y:S02]  /*5cc0*/  IMAD.SHL.U32 R19, R19, 0x80, RZ ;  /* 0x0000008013137824 */ /* 0x000fe400078e00ff */
[----:B------:R-:W-:Y:S02]  /*5cd0*/  IMAD.SHL.U32 R22, R22, 0x40, RZ ;  /* 0x0000004016167824 */ /* 0x000fe400078e00ff */
[----:B------:R-:W-:Y:S02]  /*5ce0*/  IMAD.MOV.U32 R13, RZ, RZ, RZ ;  /* 0x000000ffff0d7224 */ /* 0x000fe400078e00ff */
[----:B------:R-:W-:Y:S02]  /*5cf0*/  IMAD.U32 R14, RZ, RZ, UR19 ;  /* 0x00000013ff0e7e24 */ /* 0x000fe4000f8e00ff */
[----:B------:R-:W-:Y:S02]  /*5d00*/  IMAD.MOV.U32 R4, RZ, RZ, R3 ;  /* 0x000000ffff047224 */ /* 0x000fe400078e0003 */
[----:B------:R-:W-:-:S07]  /*5d10*/  IMAD.MOV.U32 R5, RZ, RZ, R8 ;  /* 0x000000ffff057224 */ /* 0x000fce00078e0008 */
.L_x_174:
[----:B------:R-:W0:Y:S01]  /*5d20*/  S2R R7, SR_CgaCtaId ;  /* 0x0000000000077919 */ /* 0x000e220000008800 */
[----:B------:R-:W-:-:S04]  /*5d30*/  MOV R6, 0x400 ;  /* 0x0000040000067802 */ /* 0x000fc80000000f00 */
[----:B0-----:R-:W-:Y:S02]  /*5d40*/  LEA R12, R7, R6, 0x18 ;  /* 0x00000006070c7211 */ /* 0x001fe400078ec0ff */
[----:B------:R-:W-:Y:S01]  /*5d50*/  SHF.L.U32 R6, R4, 0x1f, RZ ;  /* 0x0000001f04067819 */ /* 0x000fe200000006ff */
[----:B------:R-:W0:Y:S02]  /*5d60*/  @!P2 LDC R7, c[0x0][0x500] ;  /* 0x00014000ff07ab82 */ /* 0x000e240000000800 */
[----:B------:R-:W-:-:S04]  /*5d70*/  IMAD R11, R5, 0x8, R12 ;  /* 0x00000008050b7824 */ /* 0x000fc800078e020c */
[----:B------:R-:W1:Y:S02]  /*5d80*/  SYNCS.PHASECHK.TRANS64.TRYWAIT P1, [R11+URZ+0x38], R6 ;  /* 0x000038060b0075a7 */ /* 0x000e64000802017f */
[----:B-1----:R-:W-:Y:S05]  /*5d90*/  @!P1 BRA `(.L_x_171) ;  /* 0x0000001000209947 */ /* 0x002fea0003800000 */
.L_x_196:
[----:B-1----:R-:W-:Y:S01]  /*5da0*/  PRMT R6, R9, 0x9910, RZ ;  /* 0x0000991009067816 */ /* 0x002fe200000000ff */
[----:B0-----:R0:W-:Y:S03]  /*5db0*/  @!P2 SYNCS.ARRIVE.TRANS64 RZ, [R11+URZ], R7 ;  /* 0x000000070bffa9a7 */ /* 0x0011e6000800003f */
[----:B------:R-:W-:-:S13]  /*5dc0*/  ISETP.NE.AND P1, PT, R6, 0x2, PT ;  /* 0x000000020600780c */ /* 0x000fda0003f25270 */
[----:B0-----:R-:W-:Y:S05]  /*5dd0*/  @P1 BRA `(.L_x_172) ;  /* 0x0000000000041947 */ /* 0x001fea0003800000 */
[----:B------:R-:W-:Y:S01]  /*5de0*/  BPT.TRAP 0x1 ;  /* 0x000000040000795c */ /* 0x000fe20000300000 */
.L_x_172:
[----:B------:R-:W-:Y:S05]  /*5df0*/  @P0 BRA `(.L_x_173) ;  /* 0x0000000000040947 */ /* 0x000fea0003800000 */
[----:B------:R-:W-:Y:S01]  /*5e00*/  BPT.TRAP 0x1 ;  /* 0x000000040000795c */ /* 0x000fe20000300000 */
.L_x_173:
[--C-:B------:R-:W-:Y:S01]  /*5e10*/  IMAD R6, R5, 0x2000, R12.reuse ;  /* 0x0000200005067824 */ /* 0x100fe200078e020c */
[----:B------:R-:W-:Y:S01]  /*5e20*/  R2UR UR9, R11 ;  /* 0x000000000b0972ca */ /* 0x000fe200000e0000 */
[C---:B------:R-:W-:Y:S01]  /*5e30*/  IMAD R12, R5.reuse, 0x4000, R12 ;  /* 0x00004000050c7824 */ /* 0x040fe200078e020c */
[----:B------:R-:W-:Y:S01]  /*5e40*/  UIADD3 UR4, UP0, UR20, 0xf0, URZ ;  /* 0x000000f014047890 */ /* 0x000fe2000ff1e03f */
[----:B------:R-:W-:Y:S01]  /*5e50*/  VIADD R14, R14, 0xffffffff ;  /* 0xffffffff0e0e7836 */ /* 0x000fe20000000000 */
[----:B------:R-:W-:Y:S01]  /*5e60*/  R2UR UR5, R6 ;  /* 0x00000000060572ca */ /* 0x000fe200000e0000 */
[----:B------:R-:W-:Y:S01]  /*5e70*/  UIADD3 UR22, UP1, UR20, 0x1f0, URZ ;  /* 0x000001f014167890 */ /* 0x000fe2000ff3e03f */
[----:B------:R-:W-:Y:S01]  /*5e80*/  R2UR UR8, R12 ;  /* 0x000000000c0872ca */ /* 0x000fe200000e0000 */
[----:B------:R-:W-:Y:S01]  /*5e90*/  VIADD R5, R5, 0x1 ;  /* 0x0000000105057836 */ /* 0x000fe20000000000 */
[----:B------:R-:W-:Y:S01]  /*5ea0*/  R2UR UR11, R22 ;  /* 0x00000000160b72ca */ /* 0x000fe200000e0000 */
[----:B------:R-:W-:Y:S01]  /*5eb0*/  UIADD3.X UR23, URZ, UR21, URZ, UP1, !UPT ;  /* 0x000000153f177290 */ /* 0x000fe20008ffe43f */
[----:B------:R-:W-:Y:S01]  /*5ec0*/  R2UR UR10, R13 ;  /* 0x000000000d0a72ca */ /* 0x000fe200000e0000 */
[----:B------:R-:W-:Y:S01]  /*5ed0*/  UMOV UR6, 0x0 ;  /* 0x0000000000067882 */ /* 0x000fe20000000000 */
[----:B------:R-:W-:Y:S01]  /*5ee0*/  R2UR UR12, R18 ;  /* 0x00000000120c72ca */ /* 0x000fe200000e0000 */
[----:B------:R-:W-:Y:S01]  /*5ef0*/  UMOV UR7, 0x10000000 ;  /* 0x1000000000077882 */ /* 0x000fe20000000000 */
[----:B------:R-:W-:Y:S01]  /*5f00*/  R2UR UR18, R19 ;  /* 0x00000000131272ca */ /* 0x000fe200000e0000 */
[----:B------:R-:W-:Y:S01]  /*5f10*/  VIADD R13, R13, 0x80 ;  /* 0x000000800d0d7836 */ /* 0x000fe20000000000 */
[----:B------:R-:W-:Y:S01]  /*5f20*/  ISETP.GT.AND P3, PT, R14, 0x1, PT ;  /* 0x000000010e00780c */ /* 0x000fe20003f64270 */
[----:B------:R-:W-:Y:S01]  /*5f30*/  UIADD3 UR13, UR5, 0x180, URZ ;  /* 0x00000180050d7890 */ /* 0x000fe2000fffe03f */
[----:B------:R-:W-:Y:S01]  /*5f40*/  ISETP.NE.AND P1, PT, R5, 0x7, PT ;  /* 0x000000070500780c */ /* 0x000fe20003f25270 */
[----:B------:R-:W-:-:S02]  /*5f50*/  UIADD3.X UR5, URZ, UR21, URZ, UP0, !UPT ;  /* 0x000000153f057290 */ /* 0x000fc400087fe43f */
[----:B------:R-:W-:Y:S01]  /*5f60*/  UIADD3 UR14, UR8, 0xe180, URZ ;  /* 0x0000e180080e7890 */ /* 0x000fe2000fffe03f */
[----:B------:R-:W-:Y:S02]  /*5f70*/  SEL R7, RZ, 0x1, P1 ;  /* 0x00000001ff077807 */ /* 0x000fe40000800000 */
[----:B------:R-:W-:Y:S01]  /*5f80*/  UMOV UR8, UR13 ;  /* 0x0000000d00087c82 */ /* 0x000fe20008000000 */
[----:B------:R-:W-:Y:S02]  /*5f90*/  SEL R5, R5, RZ, P1 ;  /* 0x000000ff05057207 */ /* 0x000fe40000800000 */
[----:B------:R-:W-:Y:S01]  /*5fa0*/  LOP3.LUT R4, R4, R7, RZ, 0x3c, !PT ;  /* 0x0000000704047212 */ /* 0x000fe200078e3cff */
[----:B------:R0:W-:Y:S02]  /*5fb0*/  UTMALDG.3D [UR8], [UR4], desc[UR6] ;  /* 0x00000608040075b4 */ /* 0x0001e40008011000 */
[----:B0-----:R-:W-:Y:S01]  /*5fc0*/  UMOV UR8, UR14 ;  /* 0x0000000e00087c82 */ /* 0x001fe20008000000 */
[----:B------:R-:W-:-:S02]  /*5fd0*/  UMOV UR11, UR18 ;  /* 0x00000012000b7c82 */ /* 0x000fc40008000000 */
[----:B------:R0:W-:Y:S02]  /*5fe0*/  UTMALDG.3D [UR8], [UR22], desc[UR6] ;  /* 0x00000608160075b4 */ /* 0x0001e40008011000 */
[----:B0-----:R-:W-:Y:S05]  /*5ff0*/  @P3 BRA `(.L_x_174) ;  /* 0xfffffffc00483947 */ /* 0x001fea000383ffff */
.L_x_170:
[----:B------:R-:W-:Y:S05]  /*6000*/  BSYNC B1 ;  /* 0x0000000000017941 */ /* 0x000fea0003800000 */
.L_x_169:
[----:B------:R-:W2:Y:S01]  /*6010*/  LDL.64 R20, [R1] ;  /* 0x0000000001147983 */ /* 0x000ea20000100a00 */
[----:B------:R-:W-:Y:S01]  /*6020*/  LOP3.LUT P4, RZ, R10, 0xff, RZ, 0xc0, !PT ;  /* 0x000000ff0aff7812 */ /* 0x000fe2000788c0ff */
[----:B------:R-:W-:Y:S01]  /*6030*/  VIADD R11, R8, UR40 ;  /* 0x00000028080b7c36 */ /* 0x000fe20008000000 */
[----:B------:R-:W-:Y:S01]  /*6040*/  ULDC.64 UR4, c[0x0][0x650] ;  /* 0x0001940000047ab9 */ /* 0x000fe20000000a00 */
[----:B------:R-:W-:Y:S01]  /*6050*/  IMAD.U32 R8, RZ, RZ, UR40 ;  /* 0x00000028ff087e24 */ /* 0x000fe2000f8e00ff */
[----:B------:R-:W-:Y:S01]  /*6060*/  UISETP.GE.U32.AND UP0, UPT, UR40, 0x7, UPT ;  /* 0x000000072800788c */ /* 0x000fe2000bf06070 */
[C---:B------:R-:W-:Y:S01]  /*6070*/  IMAD.WIDE.U32 R4, R11.reuse, 0x24924925, RZ ;  /* 0x249249250b047825 */ /* 0x040fe200078e00ff */
[----:B------:R-:W-:Y:S01]  /*6080*/  ISETP.GT.U32.AND P1, PT, R11, 0x6, PT ;  /* 0x000000060b00780c */ /* 0x000fe20003f24070 */
[----:B------:R-:W-:Y:S01]  /*6090*/  BSSY B1, `(.L_x_175) ;  /* 0x000006b000017945 */ /* 0x000fe20003800000 */
[----:B------:R-:W-:Y:S01]  /*60a0*/  PRMT R10, RZ, 0x7610, R10 ;  /* 0x00007610ff0a7816 */ /* 0x000fe2000000000a */
[----:B------:R-:W-:Y:S01]  /*60b0*/  IMAD.MOV.U32 R22, RZ, RZ, -0x1 ;  /* 0xffffffffff167424 */ /* 0x000fe200078e00ff */
[----:B------:R-:W-:Y:S01]  /*60c0*/  ISETP.LT.U32.AND P1, PT, R8, 0x7, P1 ;  /* 0x000000070800780c */ /* 0x000fe20000f21070 */
[----:B------:R-:W-:Y:S01]  /*60d0*/  IMAD.MOV.U32 R19, RZ, RZ, -0x1 ;  /* 0xffffffffff137424 */ /* 0x000fe200078e00ff */
[----:B------:R-:W-:Y:S01]  /*60e0*/  PLOP3.LUT P3, PT, PT, PT, UP0, 0x80, 0x0 ;  /* 0x000000000000781c */ /* 0x000fe20003f6f008 */
[----:B------:R-:W0:Y:S01]  /*60f0*/  @P4 S2R R7, SR_CgaCtaId ;  /* 0x0000000000074919 */ /* 0x000e220000008800 */
[----:B------:R-:W-:Y:S01]  /*6100*/  SEL R4, RZ, 0x1, !P1 ;  /* 0x00000001ff047807 */ /* 0x000fe20004800000 */
[----:B------:R-:W-:Y:S01]  /*6110*/  IMAD.MOV.U32 R18, RZ, RZ, -0x1 ;  /* 0xffffffffff127424 */ /* 0x000fe200078e00ff */
[----:B------:R-:W-:-:S02]  /*6120*/  @P4 MOV R6, 0x400 ;  /* 0x0000040000064802 */ /* 0x000fc40000000f00 */
[----:B------:R-:W-:Y:S02]  /*6130*/  LOP3.LUT R3, R3, R4, RZ, 0x3c, !PT ;  /* 0x0000000403037212 */ /* 0x000fe400078e3cff */
[----:B------:R-:W-:Y:S02]  /*6140*/  PRMT R4, RZ, 0x7610, R4 ;  /* 0x00007610ff047816 */ /* 0x000fe40000000004 */
[----:B0-----:R-:W-:Y:S01]  /*6150*/  @P4 LEA R6, R7, R6, 0x18 ;  /* 0x0000000607064211 */ /* 0x001fe200078ec0ff */
[----:B------:R-:W-:-:S03]  /*6160*/  IMAD.IADD R7, R11, 0x1, -R5 ;  /* 0x000000010b077824 */ /* 0x000fc600078e0a05 */
[----:B------:R0:W-:Y:S02]  /*6170*/  @P4 SYNCS.ARRIVE.TRANS64.A1T0 RZ, [R6+URZ+0xa8], RZ ;  /* 0x0000a8ff06ff49a7 */ /* 0x0001e4000810003f */
[----:B------:R-:W-:-:S04]  /*6180*/  LEA.HI R7, R7, R5, RZ, 0x1f ;  /* 0x0000000507077211 */ /* 0x000fc800078ff8ff */
[----:B------:R-:W-:-:S04]  /*6190*/  SHF.R.U32.HI R8, RZ, 0x2, R7 ;  /* 0x00000002ff087819 */ /* 0x000fc80000011607 */
[----:B------:R-:W-:Y:S01]  /*61a0*/  @P3 LOP3.LUT R3, R3, 0x1, R8, 0x78, !PT ;  /* 0x0000000103033812 */ /* 0x000fe200078e7808 */
[----:B------:R-:W-:Y:S01]  /*61b0*/  IMAD R8, R8, -0x7, R11 ;  /* 0xfffffff908087824 */ /* 0x000fe200078e020b */
[----:B--2---:R-:W-:-:S05]  /*61c0*/  IADD3 R16, P1, R16, R20, RZ ;  /* 0x0000001410107210 */ /* 0x004fca0007f3e0ff */
[----:B------:R-:W-:Y:S01]  /*61d0*/  IMAD.X R17, R17, 0x1, R0, P1 ;  /* 0x0000000111117824 */ /* 0x000fe200008e0600 */
[----:B------:R-:W-:-:S04]  /*61e0*/  ISETP.GE.U32.AND P1, PT, R16, UR4, PT ;  /* 0x0000000410007c0c */ /* 0x000fc8000bf26070 */
[----:B------:R-:W-:-:S13]  /*61f0*/  ISETP.GE.U32.AND.EX P1, PT, R17, UR5, PT, P1 ;  /* 0x0000000511007c0c */ /* 0x000fda000bf26110 */
[----:B0-----:R-:W-:Y:S05]  /*6200*/  @P1 BRA `(.L_x_176) ;  /* 0x00000004004c1947 */ /* 0x001fea0003800000 */
[----:B------:R-:W0:Y:S01]  /*6210*/  S2R R12, SR_CTAID.X ;  /* 0x00000000000c7919 */ /* 0x000e220000002500 */
[----:B------:R-:W-:Y:S01]  /*6220*/  ULDC.64 UR4, c[0x0][0x628] ;  /* 0x00018a0000047ab9 */ /* 0x000fe20000000a00 */
[----:B------:R-:W1:Y:S01]  /*6230*/  LDC R13, c[0x0][0x144] ;  /* 0x00005100ff0d7b82 */ /* 0x000e620000000800 */
[----:B------:R-:W-:Y:S01]  /*6240*/  ISETP.NE.U32.AND P1, PT, RZ, UR4, PT ;  /* 0x00000004ff007c0c */ /* 0x000fe2000bf25070 */
[----:B------:R-:W2:Y:S01]  /*6250*/  S2R R11, SR_CTAID.Y ;  /* 0x00000000000b7919 */ /* 0x000ea20000002600 */
[----:B------:R-:W-:Y:S01]  /*6260*/  ULDC UR6, c[0x0][0x150] ;  /* 0x0000540000067ab9 */ /* 0x000fe20000000800 */
[----:B------:R-:W-:Y:S01]  /*6270*/  ULDC UR7, c[0x0][0x630] ;  /* 0x00018c0000077ab9 */ /* 0x000fe20000000800 */
[----:B------:R-:W-:Y:S01]  /*6280*/  ISETP.NE.AND.EX P1, PT, RZ, UR5, PT, P1 ;  /* 0x00000005ff007c0c */ /* 0x000fe2000bf25310 */
[----:B------:R-:W-:Y:S01]  /*6290*/  IMAD.MOV.U32 R4, RZ, RZ, R16 ;  /* 0x000000ffff047224 */ /* 0x000fe200078e0010 */
[----:B0-----:R-:W-:-:S05]  /*62a0*/  I2FP.F32.U32 R5, R12 ;  /* 0x0000000c00057245 */ /* 0x001fca0000201000 */
[----:B------:R-:W-:Y:S01]  /*62b0*/  FMUL R14, R5, UR6 ;  /* 0x00000006050e7c20 */ /* 0x000fe20008400000 */
[----:B------:R-:W-:-:S05]  /*62c0*/  IMAD.MOV.U32 R5, RZ, RZ, R17 ;  /* 0x000000ffff057224 */ /* 0x000fca00078e0011 */
[----:B--2---:R-:W-:Y:S05]  /*62d0*/  @!P1 BRA `(.L_x_177) ;  /* 0x0000000000289947 */ /* 0x004fea0003800000 */
[----:B------:R-:W-:Y:S02]  /*62e0*/  ULDC UR6, c[0x0][0x634] ;  /* 0x00018d0000067ab9 */ /* 0x000fe40000000800 */
[----:B------:R-:W-:-:S05]  /*62f0*/  IADD3 R5, P1, R16, UR6, RZ ;  /* 0x0000000610057c10 */ /* 0x000fca000ff3e0ff */
[----:B------:R-:W-:-:S04]  /*6300*/  IMAD.X R15, RZ, RZ, R17, P1 ;  /* 0x000000ffff0f7224 */ /* 0x000fc800008e0611 */
[----:B------:R-:W-:-:S04]  /*6310*/  IMAD.WIDE.U32 R6, R15, UR4, RZ ;  /* 0x000000040f067c25 */ /* 0x000fc8000f8e00ff */
[----:B------:R-:W-:-:S04]  /*6320*/  IMAD.WIDE.U32 R6, P1, R5, UR5, R6 ;  /* 0x0000000505067c25 */ /* 0x000fc8000f820006 */
[----:B------:R-:W-:-:S04]  /*6330*/  IMAD.WIDE.U32 R4, R5, UR4, RZ ;  /* 0x0000000405047c25 */ /* 0x000fc8000f8e00ff */
[----:B------:R-:W-:Y:S01]  /*6340*/  IMAD.MOV.U32 R4, RZ, RZ, R7 ;  /* 0x000000ffff047224 */ /* 0x000fe200078e0007 */
[----:B------:R-:W-:Y:S01]  /*6350*/  IADD3 RZ, P3, R5, R6, RZ ;  /* 0x0000000605ff7210 */ /* 0x000fe20007f7e0ff */
[----:B------:R-:W-:-:S04]  /*6360*/  IMAD.X R5, RZ, RZ, RZ, P1 ;  /* 0x000000ffff057224 */ /* 0x000fc800008e06ff */
[----:B------:R-:W-:-:S08]  /*6370*/  IMAD.WIDE.U32.X R4, R15, UR5, R4, P3 ;  /* 0x000000050f047c25 */ /* 0x000fd000098e0404 */
.L_x_177:
[--C-:B------:R-:W-:Y:S01]  /*6380*/  SHF.R.U64 R18, R4, UR7, R5.reuse ;  /* 0x0000000704127c19 */ /* 0x100fe20008001205 */
[----:B------:R-:W0:Y:S01]  /*6390*/  F2I.U32.TRUNC.NTZ R14, R14 ;  /* 0x0000000e000e7305 */ /* 0x000e22000020f000 */
[----:B------:R-:W-:Y:S01]  /*63a0*/  SHF.R.U32.HI R4, RZ, UR7, R5 ;  /* 0x00000007ff047c19 */ /* 0x000fe20008011605 */
[----:B------:R-:W-:Y:S01]  /*63b0*/  ULDC.64 UR4, c[0x0][0x620] ;  /* 0x0001880000047ab9 */ /* 0x000fe20000000a00 */
[----:B------:R-:W-:Y:S01]  /*63c0*/  IADD3 R7, P1, RZ, -R18, RZ ;  /* 0x80000012ff077210 */ /* 0x000fe20007f3e0ff */
[----:B------:R-:W-:Y:S01]  /*63d0*/  ULDC.64 UR6, c[0x0][0x640] ;  /* 0x0001900000067ab9 */ /* 0x000fe20000000a00 */
[----:B------:R-:W2:Y:S03]  /*63e0*/  LDC R20, c[0x0][0x148] ;  /* 0x00005200ff147b82 */ /* 0x000ea60000000800 */
[----:B------:R-:W-:Y:S01]  /*63f0*/  IMAD.X R4, RZ, RZ, ~R4, P1 ;  /* 0x000000ffff047224 */ /* 0x000fe200008e0e04 */
[----:B------:R-:W-:-:S03]  /*6400*/  ISETP.NE.U32.AND P1, PT, RZ, UR6, PT ;  /* 0x00000006ff007c0c */ /* 0x000fc6000bf25070 */
[----:B------:R-:W-:Y:S01]  /*6410*/  IMAD R6, R4, UR4, RZ ;  /* 0x0000000404067c24 */ /* 0x000fe2000f8e02ff */
[----:B------:R-:W-:Y:S01]  /*6420*/  ISETP.NE.AND.EX P1, PT, RZ, UR7, PT, P1 ;  /* 0x00000007ff007c0c */ /* 0x000fe2000bf25310 */
[----:B------:R-:W-:Y:S01]  /*6430*/  IMAD.WIDE.U32 R4, R7, UR4, R16 ;  /* 0x0000000407047c25 */ /* 0x000fe2000f8e0010 */
[----:B------:R-:W-:-:S03]  /*6440*/  ULDC UR4, c[0x0][0x618] ;  /* 0x0001860000047ab9 */ /* 0x000fc60000000800 */
[----:B------:R-:W-:Y:S01]  /*6450*/  IMAD R7, R7, UR5, R6 ;  /* 0x0000000507077c24 */ /* 0x000fe2000f8e0206 */
[----:B------:R-:W-:Y:S01]  /*6460*/  ULDC UR5, c[0x0][0x154] ;  /* 0x0000550000057ab9 */ /* 0x000fe20000000800 */
[----:B0-----:R-:W-:Y:S02]  /*6470*/  IMAD.MOV R6, RZ, RZ, -R14 ;  /* 0x000000ffff067224 */ /* 0x001fe400078e0a0e */
[----:B------:R-:W-:Y:S02]  /*6480*/  IMAD.IADD R5, R5, 0x1, R7 ;  /* 0x0000000105057824 */ /* 0x000fe400078e0207 */
[----:B-1----:R-:W-:Y:S01]  /*6490*/  IMAD R12, R13, R6, R12 ;  /* 0x000000060d0c7224 */ /* 0x002fe200078e020c */
[----:B------:R-:W-:Y:S02]  /*64a0*/  I2FP.F32.U32 R6, R11 ;  /* 0x0000000b00067245 */ /* 0x000fe40000201000 */
[--C-:B------:R-:W-:Y:S02]  /*64b0*/  SHF.R.U64 R13, R4, UR4, R5.reuse ;  /* 0x00000004040d7c19 */ /* 0x100fe40008001205 */
[----:B------:R-:W-:Y:S01]  /*64c0*/  SHF.R.U32.HI R4, RZ, UR4, R5 ;  /* 0x00000004ff047c19 */ /* 0x000fe20008011605 */
[----:B------:R-:W-:Y:S01]  /*64d0*/  FMUL R6, R6, UR5 ;  /* 0x0000000506067c20 */ /* 0x000fe20008400000 */
[----:B------:R-:W-:-:S02]  /*64e0*/  ULDC UR4, c[0x0][0x608] ;  /* 0x0001820000047ab9 */ /* 0x000fc40000000800 */
[--C-:B------:R-:W-:Y:S01]  /*64f0*/  SHF.R.U64 R15, R13, UR4, R4.reuse ;  /* 0x000000040d0f7c19 */ /* 0x100fe20008001204 */
[----:B------:R0:W1:Y:S01]  /*6500*/  F2I.U32.TRUNC.NTZ R21, R6 ;  /* 0x0000000600157305 */ /* 0x000062000020f000 */
[----:B------:R-:W-:Y:S01]  /*6510*/  SHF.R.U32.HI R4, RZ, UR4, R4 ;  /* 0x00000004ff047c19 */ /* 0x000fe20008011604 */
[----:B------:R-:W-:-:S03]  /*6520*/  ULDC UR4, c[0x0][0x658] ;  /* 0x0001960000047ab9 */ /* 0x000fc60000000800 */
[--C-:B------:R-:W-:Y:S02]  /*6530*/  SHF.R.U64 R14, R15, UR4, R4.reuse ;  /* 0x000000040f0e7c19 */ /* 0x100fe40008001204 */
[----:B------:R-:W-:-:S03]  /*6540*/  SHF.R.U32.HI R19, RZ, UR4, R4 ;  /* 0x00000004ff137c19 */ /* 0x000fc60008011604 */
[----:B------:R-:W-:Y:S02]  /*6550*/  IMAD.MOV.U32 R4, RZ, RZ, R14 ;  /* 0x000000ffff047224 */ /* 0x000fe400078e000e */
[----:B------:R-:W-:Y:S01]  /*6560*/  IMAD.MOV.U32 R5, RZ, RZ, R19 ;  /* 0x000000ffff057224 */ /* 0x000fe200078e0013 */
[----:B0-----:R-:W-:Y:S06]  /*6570*/  @!P1 BRA `(.L_x_178) ;  /* 0x0000000000289947 */ /* 0x001fec0003800000 */
        /* <DEDUP_REMOVED lines=10> */
.L_x_178:
[----:B------:R-:W-:Y:S01]  /*6620*/  ISETP.NE.AND P1, PT, R2, 0x1, PT ;  /* 0x000000010200780c */ /* 0x000fe20003f25270 */
[----:B------:R-:W-:Y:S01]  /*6630*/  ULDC UR4, c[0x0][0x648] ;  /* 0x0001920000047ab9 */ /* 0x000fe20000000800 */
[----:B------:R-:W-:Y:S01]  /*6640*/  LOP3.LUT R15, R15, UR16, RZ, 0xc0, !PT ;  /* 0x000000100f0f7c12 */ /* 0x000fe2000f8ec0ff */
[----:B-1----:R-:W-:Y:S01]  /*6650*/  IMAD.MOV R21, RZ, RZ, -R21 ;  /* 0x000000ffff157224 */ /* 0x002fe200078e0a15 */
[----:B------:R-:W-:Y:S01]  /*6660*/  SHF.R.U64 R4, R4, UR4, R5 ;  /* 0x0000000404047c19 */ /* 0x000fe20008001205 */
[----:B------:R-:W-:Y:S01]  /*6670*/  ULDC UR4, c[0x0][0x638] ;  /* 0x00018e0000047ab9 */ /* 0x000fe20000000800 */
[----:B------:R-:W-:Y:S01]  /*6680*/  LOP3.LUT R13, R13, UR15, RZ, 0xc0, !PT ;  /* 0x0000000f0d0d7c12 */ /* 0x000fe2000f8ec0ff */
[----:B------:R-:W-:Y:S02]  /*6690*/  ULDC UR5, c[0x0][0x610] ;  /* 0x0001840000057ab9 */ /* 0x000fe40000000800 */
[----:B------:R-:W-:Y:S02]  /*66a0*/  IMAD.MOV R5, RZ, RZ, -R4 ;  /* 0x000000ffff057224 */ /* 0x000fe400078e0a04 */
[----:B------:R-:W-:-:S02]  /*66b0*/  IMAD R15, R4, UR17, R15 ;  /* 0x00000011040f7c24 */ /* 0x000fc4000f8e020f */
[----:B--2---:R-:W-:Y:S02]  /*66c0*/  @P1 IMAD R12, R20, R21, R11 ;  /* 0x00000015140c1224 */ /* 0x004fe400078e020b */
[----:B------:R-:W-:Y:S01]  /*66d0*/  IMAD R14, R5, UR4, R14 ;  /* 0x00000004050e7c24 */ /* 0x000fe2000f8e020e */
[----:B------:R-:W-:Y:S01]  /*66e0*/  ULDC UR4, c[0x0][0x600] ;  /* 0x0001800000047ab9 */ /* 0x000fe20000000800 */
[----:B------:R-:W-:Y:S02]  /*66f0*/  IMAD R12, R15, UR5, R12 ;  /* 0x000000050f0c7c24 */ /* 0x000fe4000f8e020c */
[----:B------:R-:W-:Y:S02]  /*6700*/  IMAD R5, R14, UR4, R13 ;  /* 0x000000040e057c24 */ /* 0x000fe4000f8e020d */
[----:B------:R-:W-:-:S03]  /*6710*/  IMAD.MOV.U32 R4, RZ, RZ, 0x1 ;  /* 0x00000001ff047424 */ /* 0x000fc600078e00ff */
[----:B------:R-:W-:Y:S02]  /*6720*/  SEL R19, R5, R12, !P1 ;  /* 0x0000000c05137207 */ /* 0x000fe40004800000 */
[----:B------:R-:W-:-:S07]  /*6730*/  SEL R22, R12, R5, !P1 ;  /* 0x000000050c167207 */ /* 0x000fce0004800000 */
.L_x_176:
[----:B------:R-:W-:Y:S05]  /*6740*/  BSYNC B1 ;  /* 0x0000000000017941 */ /* 0x000fea0003800000 */
.L_x_175:
[----:B------:R-:W-:-:S13]  /*6750*/  LOP3.LUT P1, RZ, R4, 0xff, RZ, 0xc0, !PT ;  /* 0x000000ff04ff7812 */ /* 0x000fda000782c0ff */
[----:B------:R-:W-:Y:S05]  /*6760*/  @P1 BRA `(.L_x_179) ;  /* 0xfffffff400381947 */ /* 0x000fea000383ffff */
[----:B------:R-:W-:Y:S05]  /*6770*/  BSYNC B0 ;  /* 0x0000000000007941 */ /* 0x000fea0003800000 */
.L_x_167:
[----:B------:R-:W-:-:S03]  /*6780*/  UMOV UR4, 0xffffffff ;  /* 0xffffffff00047882 */ /* 0x000fc60000000000 */
[----:B------:R-:W-:Y:S05]  /*6790*/  BRA.DIV UR4, `(.L_x_180) ;  /* 0x0000000604b47947 */ /* 0x000fea000b800000 */
[----:B------:R-:W-:-:S13]  /*67a0*/  ELECT P6, URZ, PT ;  /* 0x00000000003f782f */ /* 0x000fda00038c0000 */
.L_x_199:
[----:B------:R-:W-:Y:S04]  /*67b0*/  BSSY B0, `(.L_x_181) ;  /* 0x0000046000007945 */ /* 0x000fe80003800000 */
[----:B------:R-:W-:Y:S05]  /*67c0*/  @!P6 BRA `(.L_x_182) ;  /* 0x000000040010e947 */ /* 0x000fea0003800000 */
[----:B------:R-:W-:-:S04]  /*67d0*/  LOP3.LUT R23, R23, 0x2, RZ, 0xfc, !PT ;  /* 0x0000000217177812 */ /* 0x000fc800078efcff */
[----:B------:R-:W-:-:S13]  /*67e0*/  ISETP.NE.AND P0, PT, R23, 0x3, PT ;  /* 0x000000031700780c */ /* 0x000fda0003f05270 */
[----:B------:R-:W-:Y:S05]  /*67f0*/  @!P0 BRA `(.L_x_183) ;  /* 0x0000000000048947 */ /* 0x000fea0003800000 */
[----:B------:R-:W-:Y:S01]  /*6800*/  BPT.TRAP 0x1 ;  /* 0x000000040000795c */ /* 0x000fe20000300000 */
.L_x_183:
[----:B------:R-:W0:Y:S01]  /*6810*/  S2R R5, SR_CgaCtaId ;  /* 0x0000000000057919 */ /* 0x000e220000008800 */
[----:B------:R-:W-:Y:S02]  /*6820*/  MOV R0, 0x400 ;  /* 0x0000040000007802 */ /* 0x000fe40000000f00 */
[----:B------:R-:W-:Y:S02]  /*6830*/  SHF.L.U32 R2, R3, 0x1f, RZ ;  /* 0x0000001f03027819 */ /* 0x000fe400000006ff */
[----:B0-----:R-:W-:-:S05]  /*6840*/  LEA R5, R5, R0, 0x18 ;  /* 0x0000000005057211 */ /* 0x001fca00078ec0ff */
[----:B------:R-:W-:-:S04]  /*6850*/  VIADD R5, R5, 0x38 ;  /* 0x0000003805057836 */ /* 0x000fc80000000000 */
[C---:B------:R-:W-:Y:S02]  /*6860*/  IMAD R7, R8.reuse, 0x8, R5 ;  /* 0x0000000808077824 */ /* 0x040fe400078e0205 */
[----:B------:R-:W-:Y:S02]  /*6870*/  VIADD R8, R8, 0x1 ;  /* 0x0000000108087836 */ /* 0x000fe40000000000 */
[----:B------:R-:W0:Y:S03]  /*6880*/  SYNCS.PHASECHK.TRANS64.TRYWAIT P0, [R7+URZ], R2 ;  /* 0x00000002070075a7 */ /* 0x000e26000800017f */
[----:B------:R-:W-:-:S04]  /*6890*/  ISETP.NE.AND P1, PT, R8, 0x7, PT ;  /* 0x000000070800780c */ /* 0x000fc80003f25270 */
[----:B------:R-:W-:Y:S02]  /*68a0*/  SEL R0, RZ, 0x1, P1 ;  /* 0x00000001ff007807 */ /* 0x000fe40000800000 */
[----:B------:R-:W-:Y:S02]  /*68b0*/  SEL R8, R8, RZ, P1 ;  /* 0x000000ff08087207 */ /* 0x000fe40000800000 */
[----:B------:R-:W-:-:S03]  /*68c0*/  LOP3.LUT R9, R3, R0, RZ, 0x3c, !PT ;  /* 0x0000000003097212 */ /* 0x000fc600078e3cff */
[----:B------:R-:W-:Y:S01]  /*68d0*/  IMAD R6, R8, 0x8, R5 ;  /* 0x0000000808067824 */ /* 0x000fe200078e0205 */
[----:B------:R-:W-:Y:S01]  /*68e0*/  SHF.L.U32 R3, R9, 0x1f, RZ ;  /* 0x0000001f09037819 */ /* 0x000fe200000006ff */
[----:B0-----:R-:W-:Y:S06]  /*68f0*/  @!P0 BRA `(.L_x_184) ;  /* 0x00000004007c8947 */ /* 0x001fec0003800000 */
.L_x_200:
[----:B------:R-:W1:Y:S01]  /*6900*/  SYNCS.PHASECHK.TRANS64.TRYWAIT P0, [R6+URZ], R3 ;  /* 0x00000003060075a7 */ /* 0x000e62000800017f */
[----:B------:R-:W-:-:S05]  /*6910*/  VIADD R0, R8, 0x1 ;  /* 0x0000000108007836 */ /* 0x000fca0000000000 */
[----:B------:R-:W-:-:S04]  /*6920*/  ISETP.NE.AND P1, PT, R0, 0x7, PT ;  /* 0x000000070000780c */ /* 0x000fc80003f25270 */
[----:B0-----:R-:W-:Y:S02]  /*6930*/  SEL R2, RZ, 0x1, P1 ;  /* 0x00000001ff027807 */ /* 0x001fe40000800000 */
[----:B------:R-:W-:Y:S02]  /*6940*/  SEL R0, R0, RZ, P1 ;  /* 0x000000ff00007207 */ /* 0x000fe40000800000 */
[----:B------:R-:W-:-:S03]  /*6950*/  LOP3.LUT R9, R9, R2, RZ, 0x3c, !PT ;  /* 0x0000000209097212 */ /* 0x000fc600078e3cff */
[----:B------:R-:W-:Y:S01]  /*6960*/  IMAD R7, R0, 0x8, R5 ;  /* 0x0000000800077824 */ /* 0x000fe200078e0205 */
[----:B------:R-:W-:Y:S01]  /*6970*/  SHF.L.U32 R4, R9, 0x1f, RZ ;  /* 0x0000001f09047819 */ /* 0x000fe200000006ff */
[----:B-1----:R-:W-:Y:S06]  /*6980*/  @!P0 BRA `(.L_x_185) ;  /* 0x00000004006c8947 */ /* 0x002fec0003800000 */
.L_x_201:
[----:B------:R-:W1:Y:S01]  /*6990*/  SYNCS.PHASECHK.TRANS64.TRYWAIT P0, [R7+URZ], R4 ;  /* 0x00000004070075a7 */ /* 0x000e62000800017f */
[----:B------:R-:W-:-:S05]  /*69a0*/  VIADD R0, R0, 0x1 ;  /* 0x0000000100007836 */ /* 0x000fca0000000000 */
[----:B------:R-:W-:-:S04]  /*69b0*/  ISETP.NE.AND P1, PT, R0, 0x7, PT ;  /* 0x000000070000780c */ /* 0x000fc80003f25270 */
[----:B------:R-:W-:Y:S02]  /*69c0*/  SEL R2, RZ, 0x1, P1 ;  /* 0x00000001ff027807 */ /* 0x000fe40000800000 */
[----:B------:R-:W-:Y:S02]  /*69d0*/  SEL R0, R0, RZ, P1 ;  /* 0x000000ff00007207 */ /* 0x000fe40000800000 */
[----:B------:R-:W-:-:S03]  /*69e0*/  LOP3.LUT R9, R9, R2, RZ, 0x3c, !PT ;  /* 0x0000000209097212 */ /* 0x000fc600078e3cff */
[----:B0-----:R-:W-:Y:S01]  /*69f0*/  IMAD R6, R0, 0x8, R5 ;  /* 0x0000000800067824 */ /* 0x001fe200078e0205 */
[----:B------:R-:W-:Y:S01]  /*6a00*/  SHF.L.U32 R3, R9, 0x1f, RZ ;  /* 0x0000001f09037819 */ /* 0x000fe200000006ff */
[----:B-1----:R-:W-:Y:S06]  /*6a10*/  @!P0 BRA `(.L_x_186) ;  /* 0x00000004005c8947 */ /* 0x002fec0003800000 */
.L_x_202:
        /* <DEDUP_REMOVED lines=9> */
.L_x_203:
        /* <DEDUP_REMOVED lines=9> */
.L_x_204:
[----:B------:R-:W1:Y:S01]  /*6b40*/  SYNCS.PHASECHK.TRANS64.TRYWAIT P0, [R6+URZ], R3 ;  /* 0x00000003060075a7 */ /* 0x000e62000800017f */
[----:B------:R-:W-:-:S05]  /*6b50*/  VIADD R0, R0, 0x1 ;  /* 0x0000000100007836 */ /* 0x000fca0000000000 */
[----:B------:R-:W-:-:S04]  /*6b60*/  ISETP.NE.AND P1, PT, R0, 0x7, PT ;  /* 0x000000070000780c */ /* 0x000fc80003f25270 */
[----:B------:R-:W-:Y:S02]  /*6b70*/  SEL R2, RZ, 0x1, P1 ;  /* 0x00000001ff027807 */ /* 0x000fe40000800000 */
[----:B------:R-:W-:Y:S02]  /*6b80*/  SEL R0, R0, RZ, P1 ;  /* 0x000000ff00007207 */ /* 0x000fe40000800000 */
[----:B------:R-:W-:Y:S01]  /*6b90*/  LOP3.LUT R2, R9, R2, RZ, 0x3c, !PT ;  /* 0x0000000209027212 */ /* 0x000fe200078e3cff */
[----:B-1----:R-:W-:Y:S06]  /*6ba0*/  @!P0 BRA `(.L_x_189) ;  /* 0x0000000400348947 */ /* 0x002fec0003800000 */
.L_x_205:
[----:B------:R-:W-:Y:S01]  /*6bb0*/  IMAD R5, R0, 0x8, R5 ;  /* 0x0000000800057824 */ /* 0x000fe200078e0205 */
[----:B------:R-:W-:-:S07]  /*6bc0*/  SHF.L.U32 R0, R2, 0x1f, RZ ;  /* 0x0000001f02007819 */ /* 0x000fce00000006ff */
.L_x_190:
[----:B--2---:R2:W3:Y:S02]  /*6bd0*/  SYNCS.PHASECHK.TRANS64.TRYWAIT P0, [R5+URZ], R0 ;  /* 0x00000000050075a7 */ /* 0x0044e4000800017f */
[----:B---3--:R-:W-:Y:S05]  /*6be0*/  @!P0 NANOSLEEP.SYNCS 0x989680 ;  /* 0x009896800000895d */ /* 0x008fea0003900000 */
[----:B------:R-:W3:Y:S02]  /*6bf0*/  @!P0 SYNCS.PHASECHK.TRANS64 P0, [R5+URZ], R0 ;  /* 0x00000000050085a7 */ /* 0x000ee4000800007f */
[----:B---3--:R-:W-:Y:S05]  /*6c00*/  @!P0 BRA `(.L_x_190) ;  /* 0xfffffffc00f08947 */ /* 0x008fea000383ffff */
.L_x_182:
[----:B------:R-:W-:Y:S05]  /*6c10*/  BSYNC B0 ;  /* 0x0000000000007941 */ /* 0x000fea0003800000 */
.L_x_181:
[----:B------:R-:W-:Y:S05]  /*6c20*/  EXIT ;  /* 0x000000000000794d */ /* 0x000fea0003800000 */
.L_x_15:
[----:B0-----:R-:W-:-:S04]  /*6c30*/  IMAD.U32 R3, RZ, RZ, UR43 ;  /* 0x0000002bff037e24 */ /* 0x001fc8000f8e00ff */
[----:B------:R0:W1:Y:S03]  /*6c40*/  SYNCS.PHASECHK.TRANS64.TRYWAIT P0, [R3+URZ+-0x8], R0 ;  /* 0xfffff800030075a7 */ /* 0x000066000800017f */
[----:B-1----:R-:W-:Y:S05]  /*6c50*/  @!P0 NANOSLEEP.SYNCS 0x989680 ;  /* 0x009896800000895d */ /* 0x002fea0003900000 */
[----:B------:R-:W1:Y:S02]  /*6c60*/  @!P0 SYNCS.PHASECHK.TRANS64 P0, [R3+URZ+-0x8], R0 ;  /* 0xfffff800030085a7 */ /* 0x000e64000800007f */
[----:B-1----:R-:W-:Y:S05]  /*6c70*/  @!P0 BRA `(.L_x_15) ;  /* 0xfffffffc00ec8947 */ /* 0x002fea000383ffff */
[----:B------:R-:W-:Y:S05]  /*6c80*/  BRA `(.L_x_191) ;  /* 0xffffffa800407947 */ /* 0x000fea000383ffff */
.L_x_20:
[----:B-1----:R1:W2:Y:S02]  /*6c90*/  SYNCS.PHASECHK.TRANS64.TRYWAIT P1, [R3+URZ], R0 ;  /* 0x00000000030075a7 */ /* 0x0022a4000802017f */
[----:B--2---:R-:W-:Y:S05]  /*6ca0*/  @!P1 NANOSLEEP.SYNCS 0x989680 ;  /* 0x009896800000995d */ /* 0x004fea0003900000 */
[----:B------:R-:W2:Y:S02]  /*6cb0*/  @!P1 SYNCS.PHASECHK.TRANS64 P1, [R3+URZ], R0 ;  /* 0x00000000030095a7 */ /* 0x000ea4000802007f */
[----:B--2---:R-:W-:Y:S05]  /*6cc0*/  @!P1 BRA `(.L_x_20) ;  /* 0xfffffffc00f09947 */ /* 0x004fea000383ffff */
[----:B------:R-:W-:Y:S05]  /*6cd0*/  BRA `(.L_x_19) ;  /* 0xffffffa800b87947 */ /* 0x000fea000383ffff */
.L_x_25:
[----:B-1----:R-:W-:-:S04]  /*6ce0*/  IMAD.U32 R4, RZ, RZ, UR4 ;  /* 0x00000004ff047e24 */ /* 0x002fc8000f8e00ff */
[----:B------:R1:W2:Y:S03]  /*6cf0*/  SYNCS.PHASECHK.TRANS64.TRYWAIT P1, [R4+URZ], R3 ;  /* 0x00000003040075a7 */ /* 0x0002a6000802017f */
[----:B--2---:R-:W-:Y:S05]  /*6d00*/  @!P1 NANOSLEEP.SYNCS 0x989680 ;  /* 0x009896800000995d */ /* 0x004fea0003900000 */
[----:B------:R-:W2:Y:S02]  /*6d10*/  @!P1 SYNCS.PHASECHK.TRANS64 P1, [R4+URZ], R3 ;  /* 0x00000003040095a7 */ /* 0x000ea4000802007f */
[----:B--2---:R-:W-:Y:S05]  /*6d20*/  @!P1 BRA `(.L_x_25) ;  /* 0xfffffffc00ec9947 */ /* 0x004fea000383ffff */
[----:B------:R-:W-:Y:S05]  /*6d30*/  BRA `(.L_x_24) ;  /* 0xffffffac00887947 */ /* 0x000fea000383ffff */
.L_x_31:
[----:B0-----:R-:W-:-:S04]  /*6d40*/  IMAD.U32 R4, RZ, RZ, UR43 ;  /* 0x0000002bff047e24 */ /* 0x001fc8000f8e00ff */
[----:B------:R0:W1:Y:S03]  /*6d50*/  SYNCS.PHASECHK.TRANS64.TRYWAIT P0, [R4+URZ+0x8], R3 ;  /* 0x00000803040075a7 */ /* 0x000066000800017f */
[----:B-1----:R-:W-:Y:S05]  /*6d60*/  @!P0 NANOSLEEP.SYNCS 0x989680 ;  /* 0x009896800000895d */ /* 0x002fea0003900000 */
[----:B------:R-:W1:Y:S02]  /*6d70*/  @!P0 SYNCS.PHASECHK.TRANS64 P0, [R4+URZ+0x8], R3 ;  /* 0x00000803040085a7 */ /* 0x000e64000800007f */
[----:B-1----:R-:W-:Y:S05]  /*6d80*/  @!P0 BRA `(.L_x_31) ;  /* 0xfffffffc00ec8947 */ /* 0x002fea000383ffff */
[----:B------:R-:W-:Y:S05]  /*6d90*/  BRA `(.L_x_192) ;  /* 0xffffffb000c47947 */ /* 0x000fea000383ffff */
.L_x_168:
[----:B------:R-:W-:Y:S01]  /*6da0*/  BSSY B1, `(.L_x_193) ;  /* 0x0000006000017945 */ /* 0x000fe20003800000 */
[----:B------:R-:W-:-:S07]  /*6db0*/  IMAD.MOV.U32 R15, RZ, RZ, -0x1 ;  /* 0xffffffffff0f7424 */ /* 0x000fce00078e00ff */
[----:B-----5:R-:W-:Y:S05]  /*6dc0*/  WARPSYNC.COLLECTIVE R15, `(.L_x_194) ;  /* 0x000000000f0c7348 */ /* 0x020fea0003c00000 */
[----:B------:R-:W-:Y:S02]  /*6dd0*/  ELECT P6, UR62, PT ;  /* 0x00000000003e782f */ /* 0x000fe400038c0000 */
[----:B------:R-:W-:Y:S01]  /*6de0*/  MOV R14, UR62 ;  /* 0x0000003e000e7c02 */ /* 0x000fe20008000f00 */
[----:B-----5:R-:W-:Y:S10]  /*6df0*/  ENDCOLLECTIVE ;  /* 0x000000000000791b */ /* 0x020ff40003800000 */
.L_x_194:
[----:B------:R-:W-:Y:S05]  /*6e00*/  BSYNC B1 ;  /* 0x0000000000017941 */ /* 0x000fea0003800000 */
.L_x_193:
[----:B------:R-:W-:Y:S05]  /*6e10*/  BRA `(.L_x_195) ;  /* 0xffffffec00987947 */ /* 0x000fea000383ffff */
.L_x_171:
[----:B-1----:R1:W2:Y:S02]  /*6e20*/  SYNCS.PHASECHK.TRANS64.TRYWAIT P1, [R11+URZ+0x38], R6 ;  /* 0x000038060b0075a7 */ /* 0x0022a4000802017f */
[----:B--2---:R-:W-:Y:S05]  /*6e30*/  @!P1 NANOSLEEP.SYNCS 0x989680 ;  /* 0x009896800000995d */ /* 0x004fea0003900000 */
[----:B------:R-:W2:Y:S02]  /*6e40*/  @!P1 SYNCS.PHASECHK.TRANS64 P1, [R11+URZ+0x38], R6 ;  /* 0x000038060b0095a7 */ /* 0x000ea4000802007f */
[----:B--2---:R-:W-:Y:S05]  /*6e50*/  @!P1 BRA `(.L_x_171) ;  /* 0xfffffffc00f09947 */ /* 0x004fea000383ffff */
[----:B------:R-:W-:Y:S05]  /*6e60*/  BRA `(.L_x_196) ;  /* 0xffffffec00cc7947 */ /* 0x000fea000383ffff */
.L_x_180:
[----:B------:R-:W-:Y:S01]  /*6e70*/  BSSY B0, `(.L_x_197) ;  /* 0x0000006000007945 */ /* 0x000fe20003800000 */
[----:B------:R-:W-:-:S07]  /*6e80*/  IMAD.MOV.U32 R15, RZ, RZ, -0x1 ;  /* 0xffffffffff0f7424 */ /* 0x000fce00078e00ff */
[----:B-----5:R-:W-:Y:S05]  /*6e90*/  WARPSYNC.COLLECTIVE R15, `(.L_x_198) ;  /* 0x000000000f0c7348 */ /* 0x020fea0003c00000 */
[----:B------:R-:W-:Y:S02]  /*6ea0*/  ELECT P6, UR62, PT ;  /* 0x00000000003e782f */ /* 0x000fe400038c0000 */
[----:B------:R-:W-:Y:S01]  /*6eb0*/  MOV R14, UR62 ;  /* 0x0000003e000e7c02 */ /* 0x000fe20008000f00 */
[----:B-----5:R-:W-:Y:S10]  /*6ec0*/  ENDCOLLECTIVE ;  /* 0x000000000000791b */ /* 0x020ff40003800000 */
.L_x_198:
[----:B------:R-:W-:Y:S05]  /*6ed0*/  BSYNC B0 ;  /* 0x0000000000007941 */ /* 0x000fea0003800000 */
.L_x_197:
[----:B------:R-:W-:Y:S05]  /*6ee0*/  BRA `(.L_x_199) ;  /* 0xfffffff800307947 */ /* 0x000fea000383ffff */
.L_x_184:
[----:B0-----:R0:W1:Y:S02]  /*6ef0*/  SYNCS.PHASECHK.TRANS64.TRYWAIT P0, [R7+URZ], R2 ;  /* 0x00000002070075a7 */ /* 0x001064000800017f */
[----:B-1----:R-:W-:Y:S05]  /*6f00*/  @!P0 NANOSLEEP.SYNCS 0x989680 ;  /* 0x009896800000895d */ /* 0x002fea0003900000 */
[----:B------:R-:W1:Y:S02]  /*6f10*/  @!P0 SYNCS.PHASECHK.TRANS64 P0, [R7+URZ], R2 ;  /* 0x00000002070085a7 */ /* 0x000e64000800007f */
[----:B-1----:R-:W-:Y:S05]  /*6f20*/  @!P0 BRA `(.L_x_184) ;  /* 0xfffffffc00f08947 */ /* 0x002fea000383ffff */
[----:B------:R-:W-:Y:S05]  /*6f30*/  BRA `(.L_x_200) ;  /* 0xfffffff800707947 */ /* 0x000fea000383ffff */
.L_x_185:
[----:B0-----:R0:W1:Y:S02]  /*6f40*/  SYNCS.PHASECHK.TRANS64.TRYWAIT P0, [R6+URZ], R3 ;  /* 0x00000003060075a7 */ /* 0x001064000800017f */
[----:B-1----:R-:W-:Y:S05]  /*6f50*/  @!P0 NANOSLEEP.SYNCS 0x989680 ;  /* 0x009896800000895d */ /* 0x002fea0003900000 */
[----:B------:R-:W1:Y:S02]  /*6f60*/  @!P0 SYNCS.PHASECHK.TRANS64 P0, [R6+URZ], R3 ;  /* 0x00000003060085a7 */ /* 0x000e64000800007f */
[----:B-1----:R-:W-:Y:S05]  /*6f70*/  @!P0 BRA `(.L_x_185) ;  /* 0xfffffffc00f08947 */ /* 0x002fea000383ffff */
[----:B------:R-:W-:Y:S05]  /*6f80*/  BRA `(.L_x_201) ;  /* 0xfffffff800807947 */ /* 0x000fea000383ffff */
.L_x_186:
[----:B0-----:R0:W1:Y:S02]  /*6f90*/  SYNCS.PHASECHK.TRANS64.TRYWAIT P0, [R7+URZ], R4 ;  /* 0x00000004070075a7 */ /* 0x001064000800017f */
[----:B-1----:R-:W-:Y:S05]  /*6fa0*/  @!P0 NANOSLEEP.SYNCS 0x989680 ;  /* 0x009896800000895d */ /* 0x002fea0003900000 */
[----:B------:R-:W1:Y:S02]  /*6fb0*/  @!P0 SYNCS.PHASECHK.TRANS64 P0, [R7+URZ], R4 ;  /* 0x00000004070085a7 */ /* 0x000e64000800007f */
[----:B-1----:R-:W-:Y:S05]  /*6fc0*/  @!P0 BRA `(.L_x_186) ;  /* 0xfffffffc00f08947 */ /* 0x002fea000383ffff */
[----:B------:R-:W-:Y:S05]  /*6fd0*/  BRA `(.L_x_202) ;  /* 0xfffffff800907947 */ /* 0x000fea000383ffff */
.L_x_187:
[----:B0-----:R0:W1:Y:S02]  /*6fe0*/  SYNCS.PHASECHK.TRANS64.TRYWAIT P0, [R6+URZ], R3 ;  /* 0x00000003060075a7 */ /* 0x001064000800017f */
[----:B-1----:R-:W-:Y:S05]  /*6ff0*/  @!P0 NANOSLEEP.SYNCS 0x989680 ;  /* 0x009896800000895d */ /* 0x002fea0003900000 */
[----:B------:R-:W1:Y:S02]  /*7000*/  @!P0 SYNCS.PHASECHK.TRANS64 P0, [R6+URZ], R3 ;  /* 0x00000003060085a7 */ /* 0x000e64000800007f */
[----:B-1----:R-:W-:Y:S05]  /*7010*/  @!P0 BRA `(.L_x_187) ;  /* 0xfffffffc00f08947 */ /* 0x002fea000383ffff */
[----:B------:R-:W-:Y:S05]  /*7020*/  BRA `(.L_x_203) ;  /* 0xfffffff800a07947 */ /* 0x000fea000383ffff */
.L_x_188:
[----:B0-----:R0:W1:Y:S02]  /*7030*/  SYNCS.PHASECHK.TRANS64.TRYWAIT P0, [R7+URZ], R4 ;  /* 0x00000004070075a7 */ /* 0x001064000800017f */
[----:B-1----:R-:W-:Y:S05]  /*7040*/  @!P0 NANOSLEEP.SYNCS 0x989680 ;  /* 0x009896800000895d */ /* 0x002fea0003900000 */
[----:B------:R-:W1:Y:S02]  /*7050*/  @!P0 SYNCS.PHASECHK.TRANS64 P0, [R7+URZ], R4 ;  /* 0x00000004070085a7 */ /* 0x000e64000800007f */
[----:B-1----:R-:W-:Y:S05]  /*7060*/  @!P0 BRA `(.L_x_188) ;  /* 0xfffffffc00f08947 */ /* 0x002fea000383ffff */
[----:B------:R-:W-:Y:S05]  /*7070*/  BRA `(.L_x_204) ;  /* 0xfffffff800b07947 */ /* 0x000fea000383ffff */
.L_x_189:
[----:B-1----:R1:W2:Y:S02]  /*7080*/  SYNCS.PHASECHK.TRANS64.TRYWAIT P0, [R6+URZ], R3 ;  /* 0x00000003060075a7 */ /* 0x0022a4000800017f */
[----:B--2---:R-:W-:Y:S05]  /*7090*/  @!P0 NANOSLEEP.SYNCS 0x989680 ;  /* 0x009896800000895d */ /* 0x004fea0003900000 */
[----:B------:R-:W2:Y:S02]  /*70a0*/  @!P0 SYNCS.PHASECHK.TRANS64 P0, [R6+URZ], R3 ;  /* 0x00000003060085a7 */ /* 0x000ea4000800007f */
[----:B--2---:R-:W-:Y:S05]  /*70b0*/  @!P0 BRA `(.L_x_189) ;  /* 0xfffffffc00f08947 */ /* 0x004fea000383ffff */
[----:B------:R-:W-:Y:S05]  /*70c0*/  BRA `(.L_x_205) ;  /* 0xfffffff800b87947 */ /* 0x000fea000383ffff */
.L_x_206:
[----:B------:R-:W-:-:S00]  /*70d0*/  BRA `(.L_x_206) ;  /* 0xfffffffc00fc7947 */ /* 0x000fc0000383ffff */
[----:B------:R-:W-:-:S00]  /*70e0*/  NOP ;  /* 0x0000000000007918 */ /* 0x000fc00000000000 */
        /* <DEDUP_REMOVED lines=9> */
.L_x_207:


//--------------------- .nv.global.init           --------------------------
	.section	.nv.global.init,"aw",@progbits
.nv.global.init:
	.type		$str$22,@object
	.size		$str$22,($str$23 - $str$22)
$str$22:
        /*0000*/ 	.byte	0x6b, 0x5f, 0x74, 0x69, 0x6c, 0x65, 0x5f, 0x63, 0x6f, 0x75, 0x6e, 0x74, 0x20, 0x3e, 0x3d, 0x20
        /*0010*/ 	.byte	0x31, 0x00
	.type		$str$23,@object
	.size		$str$23,(__unnamed_1 - $str$23)
$str$23:
        /*0012*/ 	.byte	0x2f, 0x74, 0x6d, 0x70, 0x2f, 0x63, 0x75, 0x74, 0x6c, 0x61, 0x73, 0x73, 0x5f, 0x73, 0x77, 0x65
        /*0022*/ 	.byte	0x65, 0x70, 0x5f, 0x73, 0x72, 0x63, 0x2f, 0x69, 0x6e, 0x63, 0x6c, 0x75, 0x64, 0x65, 0x2f, 0x63
        /*0032*/ 	.byte	0x75, 0x74, 0x6c, 0x61, 0x73, 0x73, 0x2f, 0x67, 0x65, 0x6d, 0x6d, 0x2f, 0x63, 0x6f, 0x6c, 0x6c
        /*0042*/ 	.byte	0x65, 0x63, 0x74, 0x69, 0x76, 0x65, 0x2f, 0x73, 0x6d, 0x39, 0x30, 0x5f, 0x6d, 0x6d, 0x61, 0x5f
        /*0052*/ 	.byte	0x74, 0x6d, 0x61, 0x5f, 0x67, 0x6d, 0x6d, 0x61, 0x5f, 0x73, 0x73, 0x5f, 0x77, 0x61, 0x72, 0x70
        /*0062*/ 	.byte	0x73, 0x70, 0x65, 0x63, 0x69, 0x61, 0x6c, 0x69, 0x7a, 0x65, 0x64, 0x2e, 0x68, 0x70, 0x70, 0x00
	.type		__unnamed_1,@object
	.size		__unnamed_1,(.L_0 - __unnamed_1)
__unnamed_1:
        /*0072*/ 	.byte	0x76, 0x6f, 0x69, 0x64, 0x20, 0x63, 0x75, 0x74, 0x6c, 0x61, 0x73, 0x73, 0x3a, 0x3a, 0x67, 0x65
        /* <DEDUP_REMOVED lines=172> */
.L_0:


//--------------------- .nv.shared._ZN7cutlass13device_kernelINS_4gemm6kernel13GemmUniversalIN4cute5tupleIJiiiiEEENS1_10collective13CollectiveMmaINS1_34MainloopSm90TmaGmmaWarpSpecializedILi7ENS5_IJNS4_1CILi1EEESB_SB_EEENS1_32KernelTmaWarpSpecializedPingpongEEENS5_IJNSA_ILi64EEENSA_ILi128EEESG_EEEaNS5_IJlSB_lEEEaSI_NS4_8TiledMMAINS4_8MMA_AtomIJNS4_4SM904GMMA27MMA_64x128x32_S32S8S8_SS_TNEEEENS4_6LayoutISC_NS5_IJNSA_ILi0EEESQ_SQ_EEEEENS5_IJNS4_10UnderscoreEST_ST_EEEEENS4_13SM90_TMA_LOADENS4_14ComposedLayoutINS4_7SwizzleILi3ELi4ELi3EEENS4_18smem_ptr_flag_bitsILi8EEENSP_INS5_IJNSA_ILi8EEESG_EEENS5_IJSG_SB_EEEEEEEvNS4_8identityESW_S16_vS17_EENS_8epilogue10collective6detail29Sm90TmaWarpSpecializedAdapterINS1A_15DefaultEpilogueIaSI_SI_NS19_6thread17LinearCombinationIaLi1EiiLNS1E_9ScaleType4KindE0ELNS_15FloatRoundStyleE2EaEENS1_15EpilogueDefaultEEEEEvvEEEEvNT_6ParamsE --------------------------
	.section	.nv.shared._ZN7cutlass13device_kernelINS_4gemm6kernel13GemmUniversalIN4cute5tupleIJiiiiEEENS1_10collective13CollectiveMmaINS1_34MainloopSm90TmaGmmaWarpSpecializedILi7ENS5_IJNS4_1CILi1EEESB_SB_EEENS1_32KernelTmaWarpSpecializedPingpongEEENS5_IJNSA_ILi64EEENSA_ILi128EEESG_EEEaNS5_IJlSB_lEEEaSI_NS4_8TiledMMAINS4_8MMA_AtomIJNS4_4SM904GMMA27MMA_64x128x32_S32S8S8_SS_TNEEEENS4_6LayoutISC_NS5_IJNSA_ILi0EEESQ_SQ_EEEEENS5_IJNS4_10UnderscoreEST_ST_EEEEENS4_13SM90_TMA_LOADENS4_14ComposedLayoutINS4_7SwizzleILi3ELi4ELi3EEENS4_18smem_ptr_flag_bitsILi8EEENSP_INS5_IJNSA_ILi8EEESG_EEENS5_IJSG_SB_EEEEEEEvNS4_8identityESW_S16_vS17_EENS_8epilogue10collective6detail29Sm90TmaWarpSpecializedAdapterINS1A_15DefaultEpilogueIaSI_SI_NS19_6thread17LinearCombinationIaLi1EiiLNS1E_9ScaleType4KindE0ELNS_15FloatRoundStyleE2EaEENS1_15EpilogueDefaultEEEEEvvEEEEvNT_6ParamsE,"aw",@nobits
	.sectionflags	@""
	.align	16
	.zero		1024


//--------------------- .nv.shared.reserved.0     --------------------------
	.section	.nv.shared.reserved.0,"aw",@nobits
	.weak		__nv_reservedSMEM_offset_0_alias
	.size		__nv_reservedSMEM_offset_0_alias, 0, 0
	.other		__nv_reservedSMEM_offset_0_alias,@"STO_CUDA_RESERVED_SHARED STV_DEFAULT"
__nv_reservedSMEM_offset_0_alias:
	.zero		0


//--------------------- .nv.global                --------------------------
	.section	.nv.global,"aw",@nobits
.nv.global:
	.type		_ZN40_INTERNAL_d2b2e8fd_4_k_cu_0cf1e6ee_229754cute1_E,@object
	.size		_ZN40_INTERNAL_d2b2e8fd_4_k_cu_0cf1e6ee_229754cute1_E,(_ZN40_INTERNAL_d2b2e8fd_4_k_cu_0cf1e6ee_229754cuda3std3__45__cpo6cbeginE - _ZN40_INTERNAL_d2b2e8fd_4_k_cu_0cf1e6ee_229754cute1_E)
_ZN40_INTERNAL_d2b2e8fd_4_k_cu_0cf1e6ee_229754cute1_E:
	.zero		1
	.type		_ZN40_INTERNAL_d2b2e8fd_4_k_cu_0cf1e6ee_229754cuda3std3__45__cpo6cbeginE,@object
	.size		_ZN40_INTERNAL_d2b2e8fd_4_k_cu_0cf1e6ee_229754cuda3std3__45__cpo6cbeginE,(_ZN40_INTERNAL_d2b2e8fd_4_k_cu_0cf1e6ee_229754cuda3std3__48in_placeE - _ZN40_INTERNAL_d2b2e8fd_4_k_cu_0cf1e6ee_229754cuda3std3__45__cpo6cbeginE)
_ZN40_INTERNAL_d2b2e8fd_4_k_cu_0cf1e6ee_229754cuda3std3__45__cpo6cbeginE:
	.zero		1
	.type		_ZN40_INTERNAL_d2b2e8fd_4_k_cu_0cf1e6ee_229754cuda3std3__48in_placeE,@object
	.size		_ZN40_INTERNAL_d2b2e8fd_4_k_cu_0cf1e6ee_229754cuda3std3__48in_placeE,(_ZN40_INTERNAL_d2b2e8fd_4_k_cu_0cf1e6ee_229754cuda3std6ranges3__45__cpo9iter_moveE - _ZN40_INTERNAL_d2b2e8fd_4_k_cu_0cf1e6ee_229754cuda3std3__48in_placeE)
_ZN40_INTERNAL_d2b2e8fd_4_k_cu_0cf1e6ee_229754cuda3std3__48in_placeE:
	.zero		1
	.type		_ZN40_INTERNAL_d2b2e8fd_4_k_cu_0cf1e6ee_229754cuda3std6ranges3__45__cpo9iter_moveE,@object
	.size		_ZN40_INTERNAL_d2b2e8fd_4_k_cu_0cf1e6ee_229754cuda3std6ranges3__45__cpo9iter_moveE,(_ZN40_INTERNAL_d2b2e8fd_4_k_cu_0cf1e6ee_229754cuda3std3__45__cpo5beginE - _ZN40_INTERNAL_d2b2e8fd_4_k_cu_0cf1e6ee_229754cuda3std6ranges3__45__cpo9iter_moveE)
_ZN40_INTERNAL_d2b2e8fd_4_k_cu_0cf1e6ee_229754cuda3std6ranges3__45__cpo9iter_moveE:
	.zero		1
	.type		_ZN40_INTERNAL_d2b2e8fd_4_k_cu_0cf1e6ee_229754cuda3std3__45__cpo5beginE,@object
	.size		_ZN40_INTERNAL_d2b2e8fd_4_k_cu_0cf1e6ee_229754cuda3std3__45__cpo5beginE,(_ZN40_INTERNAL_d2b2e8fd_4_k_cu_0cf1e6ee_229754cuda3std3__442_GLOBAL__N__d2b2e8fd_4_k_cu_0cf1e6ee_229756ignoreE - _ZN40_INTERNAL_d2b2e8fd_4_k_cu_0cf1e6ee_229754cuda3std3__45__cpo5beginE)
_ZN40_INTERNAL_d2b2e8fd_4_k_cu_0cf1e6ee_229754cuda3std3__45__cpo5beginE:
	.zero		1
	.type		_ZN40_INTERNAL_d2b2e8fd_4_k_cu_0cf1e6ee_229754cuda3std3__442_GLOBAL__N__d2b2e8fd_4_k_cu_0cf1e6ee_229756ignoreE,@object
	.size		_ZN40_INTERNAL_d2b2e8fd_4_k_cu_0cf1e6ee_229754cuda3std3__442_GLOBAL__N__d2b2e8fd_4_k_cu_0cf1e6ee_229756ignoreE,(_ZN40_INTERNAL_d2b2e8fd_4_k_cu_0cf1e6ee_229754cute7productE - _ZN40_INTERNAL_d2b2e8fd_4_k_cu_0cf1e6ee_229754cuda3std3__442_GLOBAL__N__d2b2e8fd_4_k_cu_0cf1e6ee_229756ignoreE)
_ZN40_INTERNAL_d2b2e8fd_4_k_cu_0cf1e6ee_229754cuda3std3__442_GLOBAL__N__d2b2e8fd_4_k_cu_0cf1e6ee_229756ignoreE:
	.zero		1
	.type		_ZN40_INTERNAL_d2b2e8fd_4_k_cu_0cf1e6ee_229754cute7productE,@object
	.size		_ZN40_INTERNAL_d2b2e8fd_4_k_cu_0cf1e6ee_229754cute7productE,(_ZN40_INTERNAL_d2b2e8fd_4_k_cu_0cf1e6ee_229754cuda3std3__45__cpo3endE - _ZN40_INTERNAL_d2b2e8fd_4_k_cu_0cf1e6ee_229754cute7productE)
_ZN40_INTERNAL_d2b2e8fd_4_k_cu_0cf1e6ee_229754cute7productE:
	.zero		1
	.type		_ZN40_INTERNAL_d2b2e8fd_4_k_cu_0cf1e6ee_229754cuda3std3__45__cpo3endE,@object
	.size		_ZN40_INTERNAL_d2b2e8fd_4_k_cu_0cf1e6ee_229754cuda3std3__45__cpo3endE,(_ZN40_INTERNAL_d2b2e8fd_4_k_cu_0cf1e6ee_229754cuda3std3__419piecewise_constructE - _ZN40_INTERNAL_d2b2e8fd_4_k_cu_0cf1e6ee_229754cuda3std3__45__cpo3endE)
_ZN40_INTERNAL_d2b2e8fd_4_k_cu_0cf1e6ee_229754cuda3std3__45__cpo3endE:
	.zero		1
	.type		_ZN40_INTERNAL_d2b2e8fd_4_k_cu_0cf1e6ee_229754cuda3std3__419piecewise_constructE,@object
	.size		_ZN40_INTERNAL_d2b2e8fd_4_k_cu_0cf1e6ee_229754cuda3std3__419piecewise_constructE,(_ZN40_INTERNAL_d2b2e8fd_4_k_cu_0cf1e6ee_229754cuda3std3__45__cpo4cendE - _ZN40_INTERNAL_d2b2e8fd_4_k_cu_0cf1e6ee_229754cuda3std3__419piecewise_constructE)
_ZN40_INTERNAL_d2b2e8fd_4_k_cu_0cf1e6ee_229754cuda3std3__419piecewise_constructE:
	.zero		1
	.type		_ZN40_INTERNAL_d2b2e8fd_4_k_cu_0cf1e6ee_229754cuda3std3__45__cpo4cendE,@object
	.size		_ZN40_INTERNAL_d2b2e8fd_4_k_cu_0cf1e6ee_229754cuda3std3__45__cpo4cendE,(_ZN40_INTERNAL_d2b2e8fd_4_k_cu_0cf1e6ee_229754cuda3std6ranges3__45__cpo4swapE - _ZN40_INTERNAL_d2b2e8fd_4_k_cu_0cf1e6ee_229754cuda3std3__45__cpo4cendE)
_ZN40_INTERNAL_d2b2e8fd_4_k_cu_0cf1e6ee_229754cuda3std3__45__cpo4cendE:
	.zero		1
	.type		_ZN40_INTERNAL_d2b2e8fd_4_k_cu_0cf1e6ee_229754cuda3std6ranges3__45__cpo4swapE,@object
	.size		_ZN40_INTERNAL_d2b2e8fd_4_k_cu_0cf1e6ee_229754cuda3std6ranges3__45__cpo4swapE,(.L_8 - _ZN40_INTERNAL_d2b2e8fd_4_k_cu_0cf1e6ee_229754cuda3std6ranges3__45__cpo4swapE)
_ZN40_INTERNAL_d2b2e8fd_4_k_cu_0cf1e6ee_229754cuda3std6ranges3__45__cpo4swapE:
	.zero		1
.L_8:


//--------------------- .nv.constant0._ZN7cutlass13device_kernelINS_4gemm6kernel13GemmUniversalIN4cute5tupleIJiiiiEEENS1_10collective13CollectiveMmaINS1_34MainloopSm90TmaGmmaWarpSpecializedILi7ENS5_IJNS4_1CILi1EEESB_SB_EEENS1_32KernelTmaWarpSpecializedPingpongEEENS5_IJNSA_ILi64EEENSA_ILi128EEESG_EEEaNS5_IJlSB_lEEEaSI_NS4_8TiledMMAINS4_8MMA_AtomIJNS4_4SM904GMMA27MMA_64x128x32_S32S8S8_SS_TNEEEENS4_6LayoutISC_NS5_IJNSA_ILi0EEESQ_SQ_EEEEENS5_IJNS4_10UnderscoreEST_ST_EEEEENS4_13SM90_TMA_LOADENS4_14ComposedLayoutINS4_7SwizzleILi3ELi4ELi3EEENS4_18smem_ptr_flag_bitsILi8EEENSP_INS5_IJNSA_ILi8EEESG_EEENS5_IJSG_SB_EEEEEEEvNS4_8identityESW_S16_vS17_EENS_8epilogue10collective6detail29Sm90TmaWarpSpecializedAdapterINS1A_15DefaultEpilogueIaSI_SI_NS19_6thread17LinearCombinationIaLi1EiiLNS1E_9ScaleType4KindE0ELNS_15FloatRoundStyleE2EaEENS1_15EpilogueDefaultEEEEEvvEEEEvNT_6ParamsE --------------------------
	.section	.nv.constant0._ZN7cutlass13device_kernelINS_4gemm6kernel13GemmUniversalIN4cute5tupleIJiiiiEEENS1_10collective13CollectiveMmaINS1_34MainloopSm90TmaGmmaWarpSpecializedILi7ENS5_IJNS4_1CILi1EEESB_SB_EEENS1_32KernelTmaWarpSpecializedPingpongEEENS5_IJNSA_ILi64EEENSA_ILi128EEESG_EEEaNS5_IJlSB_lEEEaSI_NS4_8TiledMMAINS4_8MMA_AtomIJNS4_4SM904GMMA27MMA_64x128x32_S32S8S8_SS_TNEEEENS4_6LayoutISC_NS5_IJNSA_ILi0EEESQ_SQ_EEEEENS5_IJNS4_10UnderscoreEST_ST_EEEEENS4_13SM90_TMA_LOADENS4_14ComposedLayoutINS4_7SwizzleILi3ELi4ELi3EEENS4_18smem_ptr_flag_bitsILi8EEENSP_INS5_IJNSA_ILi8EEESG_EEENS5_IJSG_SB_EEEEEEEvNS4_8identityESW_S16_vS17_EENS_8epilogue10collective6detail29Sm90TmaWarpSpecializedAdapterINS1A_15DefaultEpilogueIaSI_SI_NS19_6thread17LinearCombinationIaLi1EiiLNS1E_9ScaleType4KindE0ELNS_15FloatRoundStyleE2EaEENS1_15EpilogueDefaultEEEEEvvEEEEvNT_6ParamsE,"a",@progbits
	.sectionflags	@""
	.align	4
.nv.constant0._ZN7cutlass13device_kernelINS_4gemm6kernel13GemmUniversalIN4cute5tupleIJiiiiEEENS1_10collective13CollectiveMmaINS1_34MainloopSm90TmaGmmaWarpSpecializedILi7ENS5_IJNS4_1CILi1EEESB_SB_EEENS1_32KernelTmaWarpSpecializedPingpongEEENS5_IJNSA_ILi64EEENSA_ILi128EEESG_EEEaNS5_IJlSB_lEEEaSI_NS4_8TiledMMAINS4_8MMA_AtomIJNS4_4SM904GMMA27MMA_64x128x32_S32S8S8_SS_TNEEEENS4_6LayoutISC_NS5_IJNSA_ILi0EEESQ_SQ_EEEEENS5_IJNS4_10UnderscoreEST_ST_EEEEENS4_13SM90_TMA_LOADENS4_14ComposedLayoutINS4_7SwizzleILi3ELi4ELi3EEENS4_18smem_ptr_flag_bitsILi8EEENSP_INS5_IJNSA_ILi8EEESG_EEENS5_IJSG_SB_EEEEEEEvNS4_8identityESW_S16_vS17_EENS_8epilogue10collective6detail29Sm90TmaWarpSpecializedAdapterINS1A_15DefaultEpilogueIaSI_SI_NS19_6thread17LinearCombinationIaLi1EiiLNS1E_9ScaleType4KindE0ELNS_15FloatRoundStyleE2EaEENS1_15EpilogueDefaultEEEEEvvEEEEvNT_6ParamsE:
	.zero		1664


//--------------------- SYMBOLS --------------------------

	.type		.nv.reservedSmem.offset0,@object
	.size		.nv.reservedSmem.offset0,0x4
	.type		__assertfail,@function
